//
// Generated by NVIDIA NVVM Compiler
//
// Compiler Build ID: CL-36424714
// Cuda compilation tools, release 13.0, V13.0.88
// Based on NVVM 20.0.0
//

.version 9.0
.target sm_100
.address_size 64

	// .globl	_Z17convolutionKernelPKiPiPKfiii
.const .align 4 .b8 SOBEL_X[36];
.const .align 4 .b8 SOBEL_Y[36];

.visible .entry _Z17convolutionKernelPKiPiPKfiii(
	.param .u64 .ptr .align 1 _Z17convolutionKernelPKiPiPKfiii_param_0,
	.param .u64 .ptr .align 1 _Z17convolutionKernelPKiPiPKfiii_param_1,
	.param .u64 .ptr .align 1 _Z17convolutionKernelPKiPiPKfiii_param_2,
	.param .u32 _Z17convolutionKernelPKiPiPKfiii_param_3,
	.param .u32 _Z17convolutionKernelPKiPiPKfiii_param_4,
	.param .u32 _Z17convolutionKernelPKiPiPKfiii_param_5
)
{
	.reg .pred 	%p<15>;
	.reg .b32 	%r<105>;
	.reg .b32 	%f<71>;
	.reg .b64 	%rd<25>;

	ld.param.u64 	%rd4, [_Z17convolutionKernelPKiPiPKfiii_param_0];
	ld.param.u64 	%rd3, [_Z17convolutionKernelPKiPiPKfiii_param_1];
	ld.param.u64 	%rd5, [_Z17convolutionKernelPKiPiPKfiii_param_2];
	ld.param.u32 	%r42, [_Z17convolutionKernelPKiPiPKfiii_param_3];
	ld.param.u32 	%r44, [_Z17convolutionKernelPKiPiPKfiii_param_4];
	ld.param.u32 	%r43, [_Z17convolutionKernelPKiPiPKfiii_param_5];
	cvta.to.global.u64 	%rd1, %rd5;
	cvta.to.global.u64 	%rd2, %rd4;
	mov.u32 	%r45, %ctaid.x;
	mov.u32 	%r46, %ntid.x;
	mul.lo.s32 	%r1, %r45, %r46;
	mov.u32 	%r2, %tid.x;
	add.s32 	%r47, %r1, %r2;
	mov.u32 	%r48, %ctaid.y;
	mov.u32 	%r49, %ntid.y;
	mov.u32 	%r50, %tid.y;
	mad.lo.s32 	%r51, %r48, %r49, %r50;
	shr.u32 	%r52, %r43, 31;
	add.s32 	%r53, %r43, %r52;
	shr.s32 	%r5, %r53, 1;
	sub.s32 	%r54, %r42, %r5;
	setp.ge.s32 	%p1, %r47, %r54;
	min.s32 	%r56, %r47, %r51;
	setp.lt.s32 	%p2, %r56, %r5;
	sub.s32 	%r57, %r44, %r5;
	setp.ge.s32 	%p3, %r51, %r57;
	or.pred  	%p4, %p1, %p3;
	or.pred  	%p5, %p4, %p2;
	@%p5 bra 	$L__BB0_16;
	neg.s32 	%r6, %r5;
	setp.lt.s32 	%p6, %r43, -1;
	mov.f32 	%f69, 0f00000000;
	@%p6 bra 	$L__BB0_15;
	abs.s32 	%r7, %r5;
	add.s32 	%r8, %r5, %r7;
	add.s32 	%r60, %r8, 1;
	and.b32  	%r9, %r60, 7;
	and.b32  	%r10, %r60, 3;
	and.b32  	%r61, %r60, -8;
	neg.s32 	%r11, %r61;
	add.s32 	%r62, %r2, %r5;
	add.s32 	%r12, %r62, %r1;
	mov.f32 	%f69, 0f00000000;
	mov.b32 	%r104, 0;
	mov.u32 	%r89, %r6;
$L__BB0_3:
	mov.u32 	%r13, %r89;
	setp.lt.u32 	%p7, %r8, 7;
	sub.s32 	%r64, %r51, %r13;
	mul.lo.s32 	%r15, %r64, %r42;
	add.s32 	%r16, %r15, %r47;
	mov.u32 	%r96, %r6;
	@%p7 bra 	$L__BB0_6;
	add.s32 	%r91, %r12, %r15;
	mov.u32 	%r92, %r11;
	mov.u32 	%r96, %r6;
$L__BB0_5:
	.pragma "nounroll";
	mul.wide.s32 	%rd6, %r104, 4;
	add.s64 	%rd7, %rd1, %rd6;
	mul.wide.s32 	%rd8, %r91, 4;
	add.s64 	%rd9, %rd2, %rd8;
	ld.global.u32 	%r65, [%rd9];
	cvt.rn.f32.s32 	%f18, %r65;
	ld.global.f32 	%f19, [%rd7];
	fma.rn.f32 	%f20, %f19, %f18, %f69;
	ld.global.u32 	%r66, [%rd9+-4];
	cvt.rn.f32.s32 	%f21, %r66;
	ld.global.f32 	%f22, [%rd7+4];
	fma.rn.f32 	%f23, %f22, %f21, %f20;
	ld.global.u32 	%r67, [%rd9+-8];
	cvt.rn.f32.s32 	%f24, %r67;
	ld.global.f32 	%f25, [%rd7+8];
	fma.rn.f32 	%f26, %f25, %f24, %f23;
	ld.global.u32 	%r68, [%rd9+-12];
	cvt.rn.f32.s32 	%f27, %r68;
	ld.global.f32 	%f28, [%rd7+12];
	fma.rn.f32 	%f29, %f28, %f27, %f26;
	ld.global.u32 	%r69, [%rd9+-16];
	cvt.rn.f32.s32 	%f30, %r69;
	ld.global.f32 	%f31, [%rd7+16];
	fma.rn.f32 	%f32, %f31, %f30, %f29;
	ld.global.u32 	%r70, [%rd9+-20];
	cvt.rn.f32.s32 	%f33, %r70;
	ld.global.f32 	%f34, [%rd7+20];
	fma.rn.f32 	%f35, %f34, %f33, %f32;
	ld.global.u32 	%r71, [%rd9+-24];
	cvt.rn.f32.s32 	%f36, %r71;
	ld.global.f32 	%f37, [%rd7+24];
	fma.rn.f32 	%f38, %f37, %f36, %f35;
	ld.global.u32 	%r72, [%rd9+-28];
	cvt.rn.f32.s32 	%f39, %r72;
	ld.global.f32 	%f40, [%rd7+28];
	fma.rn.f32 	%f69, %f40, %f39, %f38;
	add.s32 	%r104, %r104, 8;
	add.s32 	%r96, %r96, 8;
	add.s32 	%r92, %r92, 8;
	add.s32 	%r91, %r91, -8;
	setp.ne.s32 	%p8, %r92, 0;
	@%p8 bra 	$L__BB0_5;
$L__BB0_6:
	setp.eq.s32 	%p9, %r9, 0;
	@%p9 bra 	$L__BB0_14;
	add.s32 	%r74, %r9, -1;
	setp.lt.u32 	%p10, %r74, 3;
	@%p10 bra 	$L__BB0_9;
	sub.s32 	%r75, %r16, %r96;
	mul.wide.s32 	%rd10, %r75, 4;
	add.s64 	%rd11, %rd2, %rd10;
	ld.global.u32 	%r76, [%rd11];
	cvt.rn.f32.s32 	%f42, %r76;
	mul.wide.s32 	%rd12, %r104, 4;
	add.s64 	%rd13, %rd1, %rd12;
	ld.global.f32 	%f43, [%rd13];
	fma.rn.f32 	%f44, %f43, %f42, %f69;
	ld.global.u32 	%r77, [%rd11+-4];
	cvt.rn.f32.s32 	%f45, %r77;
	ld.global.f32 	%f46, [%rd13+4];
	fma.rn.f32 	%f47, %f46, %f45, %f44;
	ld.global.u32 	%r78, [%rd11+-8];
	cvt.rn.f32.s32 	%f48, %r78;
	ld.global.f32 	%f49, [%rd13+8];
	fma.rn.f32 	%f50, %f49, %f48, %f47;
	ld.global.u32 	%r79, [%rd11+-12];
	cvt.rn.f32.s32 	%f51, %r79;
	ld.global.f32 	%f52, [%rd13+12];
	fma.rn.f32 	%f69, %f52, %f51, %f50;
	add.s32 	%r104, %r104, 4;
	add.s32 	%r96, %r96, 4;
$L__BB0_9:
	setp.eq.s32 	%p11, %r10, 0;
	@%p11 bra 	$L__BB0_14;
	setp.eq.s32 	%p12, %r10, 1;
	@%p12 bra 	$L__BB0_12;
	sub.s32 	%r81, %r16, %r96;
	mul.wide.s32 	%rd14, %r81, 4;
	add.s64 	%rd15, %rd2, %rd14;
	ld.global.u32 	%r82, [%rd15];
	cvt.rn.f32.s32 	%f54, %r82;
	mul.wide.s32 	%rd16, %r104, 4;
	add.s64 	%rd17, %rd1, %rd16;
	ld.global.f32 	%f55, [%rd17];
	fma.rn.f32 	%f56, %f55, %f54, %f69;
	ld.global.u32 	%r83, [%rd15+-4];
	cvt.rn.f32.s32 	%f57, %r83;
	ld.global.f32 	%f58, [%rd17+4];
	fma.rn.f32 	%f69, %f58, %f57, %f56;
	add.s32 	%r104, %r104, 2;
	add.s32 	%r96, %r96, 2;
$L__BB0_12:
	and.b32  	%r84, %r8, 1;
	setp.eq.b32 	%p13, %r84, 1;
	@%p13 bra 	$L__BB0_14;
	sub.s32 	%r85, %r16, %r96;
	mul.wide.s32 	%rd18, %r85, 4;
	add.s64 	%rd19, %rd2, %rd18;
	ld.global.u32 	%r86, [%rd19];
	cvt.rn.f32.s32 	%f59, %r86;
	mul.wide.s32 	%rd20, %r104, 4;
	add.s64 	%rd21, %rd1, %rd20;
	ld.global.f32 	%f60, [%rd21];
	fma.rn.f32 	%f69, %f60, %f59, %f69;
	add.s32 	%r104, %r104, 1;
$L__BB0_14:
	add.s32 	%r89, %r13, 1;
	setp.ne.s32 	%p14, %r13, %r7;
	@%p14 bra 	$L__BB0_3;
$L__BB0_15:
	cvt.rzi.s32.f32 	%r87, %f69;
	mad.lo.s32 	%r88, %r42, %r51, %r47;
	cvta.to.global.u64 	%rd22, %rd3;
	mul.wide.s32 	%rd23, %r88, 4;
	add.s64 	%rd24, %rd22, %rd23;
	st.global.u32 	[%rd24], %r87;
$L__BB0_16:
	ret;

}
	// .globl	_Z14min_max_devicePKiiiPiS1_
.visible .entry _Z14min_max_devicePKiiiPiS1_(
	.param .u64 .ptr .align 1 _Z14min_max_devicePKiiiPiS1__param_0,
	.param .u32 _Z14min_max_devicePKiiiPiS1__param_1,
	.param .u32 _Z14min_max_devicePKiiiPiS1__param_2,
	.param .u64 .ptr .align 1 _Z14min_max_devicePKiiiPiS1__param_3,
	.param .u64 .ptr .align 1 _Z14min_max_devicePKiiiPiS1__param_4
)
{
	.reg .pred 	%p<4>;
	.reg .b32 	%r<17>;
	.reg .b64 	%rd<9>;

	ld.param.u64 	%rd1, [_Z14min_max_devicePKiiiPiS1__param_0];
	ld.param.u32 	%r3, [_Z14min_max_devicePKiiiPiS1__param_1];
	ld.param.u32 	%r4, [_Z14min_max_devicePKiiiPiS1__param_2];
	ld.param.u64 	%rd2, [_Z14min_max_devicePKiiiPiS1__param_3];
	ld.param.u64 	%rd3, [_Z14min_max_devicePKiiiPiS1__param_4];
	mov.u32 	%r6, %ctaid.x;
	mov.u32 	%r7, %ntid.x;
	mov.u32 	%r8, %tid.x;
	mad.lo.s32 	%r1, %r6, %r7, %r8;
	mov.u32 	%r9, %ctaid.y;
	mov.u32 	%r10, %ntid.y;
	mov.u32 	%r11, %tid.y;
	mad.lo.s32 	%r12, %r9, %r10, %r11;
	setp.ge.s32 	%p1, %r1, %r3;
	setp.ge.s32 	%p2, %r12, %r4;
	or.pred  	%p3, %p1, %p2;
	@%p3 bra 	$L__BB1_2;
	cvta.to.global.u64 	%rd4, %rd1;
	cvta.to.global.u64 	%rd5, %rd2;
	cvta.to.global.u64 	%rd6, %rd3;
	mad.lo.s32 	%r13, %r3, %r12, %r1;
	mul.wide.s32 	%rd7, %r13, 4;
	add.s64 	%rd8, %rd4, %rd7;
	ld.global.u32 	%r14, [%rd8];
	atom.global.min.s32 	%r15, [%rd5], %r14;
	atom.global.max.s32 	%r16, [%rd6], %r14;
$L__BB1_2:
	ret;

}
	// .globl	_Z16normalize_devicePiiiiPKiS1_
.visible .entry _Z16normalize_devicePiiiiPKiS1_(
	.param .u64 .ptr .align 1 _Z16normalize_devicePiiiiPKiS1__param_0,
	.param .u32 _Z16normalize_devicePiiiiPKiS1__param_1,
	.param .u32 _Z16normalize_devicePiiiiPKiS1__param_2,
	.param .u32 _Z16normalize_devicePiiiiPKiS1__param_3,
	.param .u64 .ptr .align 1 _Z16normalize_devicePiiiiPKiS1__param_4,
	.param .u64 .ptr .align 1 _Z16normalize_devicePiiiiPKiS1__param_5
)
{
	.reg .pred 	%p<6>;
	.reg .b32 	%r<28>;
	.reg .b32 	%f<7>;
	.reg .b64 	%rd<9>;

	ld.param.u64 	%rd1, [_Z16normalize_devicePiiiiPKiS1__param_0];
	ld.param.u32 	%r3, [_Z16normalize_devicePiiiiPKiS1__param_1];
	ld.param.u32 	%r4, [_Z16normalize_devicePiiiiPKiS1__param_2];
	ld.param.u32 	%r5, [_Z16normalize_devicePiiiiPKiS1__param_3];
	ld.param.u64 	%rd2, [_Z16normalize_devicePiiiiPKiS1__param_4];
	ld.param.u64 	%rd3, [_Z16normalize_devicePiiiiPKiS1__param_5];
	mov.u32 	%r6, %ctaid.x;
	mov.u32 	%r7, %ntid.x;
	mov.u32 	%r8, %tid.x;
	mad.lo.s32 	%r9, %r6, %r7, %r8;
	mov.u32 	%r10, %ctaid.y;
	mov.u32 	%r11, %ntid.y;
	mov.u32 	%r12, %tid.y;
	mad.lo.s32 	%r13, %r10, %r11, %r12;
	shr.u32 	%r14, %r5, 31;
	add.s32 	%r15, %r5, %r14;
	shr.s32 	%r16, %r15, 1;
	sub.s32 	%r17, %r3, %r16;
	setp.ge.s32 	%p1, %r9, %r17;
	min.s32 	%r19, %r9, %r13;
	setp.lt.s32 	%p2, %r19, %r16;
	sub.s32 	%r20, %r4, %r16;
	setp.ge.s32 	%p3, %r13, %r20;
	or.pred  	%p4, %p1, %p3;
	or.pred  	%p5, %p4, %p2;
	@%p5 bra 	$L__BB2_2;
	cvta.to.global.u64 	%rd4, %rd2;
	cvta.to.global.u64 	%rd5, %rd3;
	cvta.to.global.u64 	%rd6, %rd1;
	mad.lo.s32 	%r22, %r3, %r13, %r9;
	ld.global.u32 	%r23, [%rd4];
	ld.global.u32 	%r24, [%rd5];
	mul.wide.s32 	%rd7, %r22, 4;
	add.s64 	%rd8, %rd6, %rd7;
	ld.global.u32 	%r25, [%rd8];
	cvt.rn.f32.s32 	%f1, %r25;
	cvt.rn.f32.s32 	%f2, %r23;
	sub.f32 	%f3, %f1, %f2;
	mul.f32 	%f4, %f3, 0f437F0000;
	sub.s32 	%r26, %r24, %r23;
	cvt.rn.f32.s32 	%f5, %r26;
	div.rn.f32 	%f6, %f4, %f5;
	cvt.rzi.s32.f32 	%r27, %f6;
	st.global.u32 	[%rd8], %r27;
$L__BB2_2:
	ret;

}
	// .globl	_Z20mergeGradientsKernelPKiS0_Pii
.visible .entry _Z20mergeGradientsKernelPKiS0_Pii(
	.param .u64 .ptr .align 1 _Z20mergeGradientsKernelPKiS0_Pii_param_0,
	.param .u64 .ptr .align 1 _Z20mergeGradientsKernelPKiS0_Pii_param_1,
	.param .u64 .ptr .align 1 _Z20mergeGradientsKernelPKiS0_Pii_param_2,
	.param .u32 _Z20mergeGradientsKernelPKiS0_Pii_param_3
)
{
	.reg .pred 	%p<4>;
	.reg .b32 	%r<16>;
	.reg .b32 	%f<17>;
	.reg .b64 	%rd<11>;

	ld.param.u64 	%rd1, [_Z20mergeGradientsKernelPKiS0_Pii_param_0];
	ld.param.u64 	%rd2, [_Z20mergeGradientsKernelPKiS0_Pii_param_1];
	ld.param.u64 	%rd3, [_Z20mergeGradientsKernelPKiS0_Pii_param_2];
	ld.param.u32 	%r2, [_Z20mergeGradientsKernelPKiS0_Pii_param_3];
	mov.u32 	%r3, %ctaid.x;
	mov.u32 	%r4, %ntid.x;
	mov.u32 	%r5, %tid.x;
	mad.lo.s32 	%r1, %r3, %r4, %r5;
	setp.ge.s32 	%p1, %r1, %r2;
	@%p1 bra 	$L__BB3_2;
	cvta.to.global.u64 	%rd4, %rd1;
	cvta.to.global.u64 	%rd5, %rd2;
	cvta.to.global.u64 	%rd6, %rd3;
	mul.wide.s32 	%rd7, %r1, 4;
	add.s64 	%rd8, %rd4, %rd7;
	ld.global.u32 	%r6, [%rd8];
	cvt.rn.f32.s32 	%f1, %r6;
	add.s64 	%rd9, %rd5, %rd7;
	ld.global.u32 	%r7, [%rd9];
	cvt.rn.f32.s32 	%f2, %r7;
	abs.f32 	%f3, %f1;
	abs.f32 	%f4, %f2;
	mov.b32 	%r8, %f4;
	mov.b32 	%r9, %f3;
	min.s32 	%r10, %r8, %r9;
	mov.b32 	%f5, %r10;
	max.s32 	%r11, %r9, %r8;
	mov.b32 	%f6, %r11;
	and.b32  	%r12, %r11, -33554432;
	xor.b32  	%r13, %r12, 2122317824;
	mov.b32 	%f7, %r13;
	mul.f32 	%f8, %f5, %f7;
	mul.f32 	%f9, %f6, %f7;
	mul.f32 	%f10, %f8, %f8;
	fma.rn.f32 	%f11, %f9, %f9, %f10;
	sqrt.rn.f32 	%f12, %f11;
	or.b32  	%r14, %r12, 8388608;
	mov.b32 	%f13, %r14;
	mul.f32 	%f14, %f12, %f13;
	setp.eq.f32 	%p2, %f5, 0f00000000;
	selp.f32 	%f15, %f6, %f14, %p2;
	setp.eq.f32 	%p3, %f5, 0f7F800000;
	selp.f32 	%f16, 0f7F800000, %f15, %p3;
	cvt.rzi.s32.f32 	%r15, %f16;
	add.s64 	%rd10, %rd6, %rd7;
	st.global.u32 	[%rd10], %r15;
$L__BB3_2:
	ret;

}
	// .globl	_Z29non_maximum_suppressionKernelPKiS0_S0_Piii
.visible .entry _Z29non_maximum_suppressionKernelPKiS0_S0_Piii(
	.param .u64 .ptr .align 1 _Z29non_maximum_suppressionKernelPKiS0_S0_Piii_param_0,
	.param .u64 .ptr .align 1 _Z29non_maximum_suppressionKernelPKiS0_S0_Piii_param_1,
	.param .u64 .ptr .align 1 _Z29non_maximum_suppressionKernelPKiS0_S0_Piii_param_2,
	.param .u64 .ptr .align 1 _Z29non_maximum_suppressionKernelPKiS0_S0_Piii_param_3,
	.param .u32 _Z29non_maximum_suppressionKernelPKiS0_S0_Piii_param_4,
	.param .u32 _Z29non_maximum_suppressionKernelPKiS0_S0_Piii_param_5
)
{
	.reg .pred 	%p<53>;
	.reg .b32 	%r<90>;
	.reg .b32 	%f<35>;
	.reg .b64 	%rd<63>;
	.reg .b64 	%fd<28>;

	ld.param.u64 	%rd22, [_Z29non_maximum_suppressionKernelPKiS0_S0_Piii_param_0];
	ld.param.u64 	%rd23, [_Z29non_maximum_suppressionKernelPKiS0_S0_Piii_param_1];
	ld.param.u64 	%rd24, [_Z29non_maximum_suppressionKernelPKiS0_S0_Piii_param_2];
	ld.param.u64 	%rd25, [_Z29non_maximum_suppressionKernelPKiS0_S0_Piii_param_3];
	ld.param.u32 	%r29, [_Z29non_maximum_suppressionKernelPKiS0_S0_Piii_param_4];
	ld.param.u32 	%r30, [_Z29non_maximum_suppressionKernelPKiS0_S0_Piii_param_5];
	cvta.to.global.u64 	%rd1, %rd25;
	cvta.to.global.u64 	%rd2, %rd24;
	mov.u32 	%r32, %ctaid.x;
	mov.u32 	%r33, %ntid.x;
	mov.u32 	%r34, %tid.x;
	mad.lo.s32 	%r35, %r32, %r33, %r34;
	mov.u32 	%r36, %ctaid.y;
	mov.u32 	%r37, %ntid.y;
	mov.u32 	%r38, %tid.y;
	mad.lo.s32 	%r39, %r36, %r37, %r38;
	setp.lt.s32 	%p1, %r35, 1;
	setp.eq.s32 	%p2, %r39, 0;
	or.pred  	%p3, %p1, %p2;
	add.s32 	%r40, %r29, -1;
	setp.ge.s32 	%p4, %r35, %r40;
	or.pred  	%p5, %p3, %p4;
	add.s32 	%r41, %r30, -1;
	setp.ge.s32 	%p6, %r39, %r41;
	or.pred  	%p7, %p5, %p6;
	@%p7 bra 	$L__BB4_35;
	cvta.to.global.u64 	%rd26, %rd23;
	cvta.to.global.u64 	%rd27, %rd22;
	mad.lo.s32 	%r3, %r29, %r39, %r35;
	mul.wide.s32 	%rd28, %r3, 4;
	add.s64 	%rd29, %rd26, %rd28;
	ld.global.u32 	%r42, [%rd29];
	cvt.rn.f32.s32 	%f2, %r42;
	add.s64 	%rd30, %rd27, %rd28;
	ld.global.u32 	%r43, [%rd30];
	cvt.rn.f32.s32 	%f3, %r43;
	abs.f32 	%f4, %f3;
	abs.f32 	%f5, %f2;
	setp.gt.f32 	%p8, %f5, %f4;
	selp.f32 	%f6, %f5, %f4, %p8;
	selp.f32 	%f7, %f4, %f5, %p8;
	div.rn.f32 	%f8, %f7, %f6;
	mul.f32 	%f9, %f8, %f8;
	fma.rn.f32 	%f10, %f9, 0f3B33710B, 0fBC807748;
	fma.rn.f32 	%f11, %f10, %f9, 0f3D2CDAB2;
	fma.rn.f32 	%f12, %f11, %f9, 0fBD992D10;
	fma.rn.f32 	%f13, %f12, %f9, 0f3DD9EA6C;
	fma.rn.f32 	%f14, %f13, %f9, 0fBE117CB1;
	fma.rn.f32 	%f15, %f14, %f9, 0f3E4CBCE0;
	fma.rn.f32 	%f16, %f15, %f9, 0fBEAAAA7D;
	mul.f32 	%f17, %f9, %f16;
	fma.rn.f32 	%f18, %f17, %f8, %f8;
	neg.f32 	%f19, %f18;
	fma.rn.f32 	%f20, 0f3F6EE581, 0f3FD774EB, %f19;
	selp.f32 	%f21, %f20, %f18, %p8;
	selp.f32 	%f22, 0f3F6EE581, 0f3FEEE581, %p8;
	selp.f32 	%f23, %f18, %f19, %p8;
	fma.rn.f32 	%f24, %f22, 0f3FD774EB, %f23;
	setp.lt.s32 	%p9, %r43, 0;
	selp.f32 	%f25, %f24, %f21, %p9;
	add.f32 	%f26, %f5, %f4;
	setp.eq.f32 	%p10, %f6, 0f00000000;
	selp.f32 	%f27, 0f40490FDB, 0f00000000, %p9;
	setp.eq.f32 	%p11, %f4, %f5;
	selp.f32 	%f28, 0f4016CBE4, 0f3F490FDB, %p9;
	selp.f32 	%f29, %f28, %f25, %p11;
	selp.f32 	%f30, %f27, %f29, %p10;
	abs.f32 	%f31, %f26;
	setp.nan.f32 	%p12, %f31, %f31;
	copysign.f32 	%f32, %f2, %f30;
	selp.f32 	%f33, %f26, %f32, %p12;
	cvt.f64.f32 	%fd12, %f33;
	add.f64 	%fd1, %fd12, 0d400921FB54442D18;
	{
	.reg .b32 %temp; 
	mov.b64 	{%temp, %r44}, %fd1;
	}
	and.b32  	%r45, %r44, 2147483647;
	{
	.reg .b32 %temp; 
	mov.b64 	{%r46, %temp}, %fd1;
	}
	mov.f64 	%fd13, 0d400921FB54442D18;
	{
	.reg .b32 %temp; 
	mov.b64 	{%temp, %r47}, %fd13;
	}
	and.b32  	%r49, %r47, 2147483647;
	{
	.reg .b32 %temp; 
	mov.b64 	{%r50, %temp}, %fd13;
	}
	mov.b64 	%fd25, {%r46, %r45};
	mov.b64 	%fd26, {%r50, %r49};
	max.u32 	%r51, %r45, %r49;
	setp.lt.u32 	%p13, %r51, 2146435072;
	@%p13 bra 	$L__BB4_5;
	setp.num.f64 	%p29, %fd25, %fd25;
	setp.num.f64 	%p30, %fd26, %fd26;
	and.pred  	%p31, %p29, %p30;
	@%p31 bra 	$L__BB4_4;
	mov.f64 	%fd23, 0d400921FB54442D18;
	add.rn.f64 	%fd27, %fd1, %fd23;
	bra.uni 	$L__BB4_21;
$L__BB4_4:
	setp.eq.f64 	%p32, %fd25, 0d7FF0000000000000;
	selp.f64 	%fd27, 0dFFF8000000000000, %fd1, %p32;
	bra.uni 	$L__BB4_21;
$L__BB4_5:
	setp.eq.f64 	%p14, %fd26, 0d0000000000000000;
	mov.f64 	%fd27, 0dFFF8000000000000;
	@%p14 bra 	$L__BB4_21;
	setp.ltu.f64 	%p15, %fd25, %fd26;
	mov.f64 	%fd27, %fd1;
	@%p15 bra 	$L__BB4_21;
	{
	.reg .b32 %temp; 
	mov.b64 	{%temp, %r52}, %fd25;
	}
	shr.u32 	%r83, %r52, 20;
	{
	.reg .b32 %temp; 
	mov.b64 	{%temp, %r5}, %fd26;
	}
	shr.u32 	%r84, %r5, 20;
	setp.gt.u32 	%p16, %r52, 1048575;
	@%p16 bra 	$L__BB4_9;
	mul.f64 	%fd25, %fd25, 0d4350000000000000;
	{
	.reg .b32 %temp; 
	mov.b64 	{%temp, %r53}, %fd25;
	}
	shr.u32 	%r54, %r53, 20;
	add.s32 	%r55, %r83, %r54;
	add.s32 	%r83, %r55, -54;
$L__BB4_9:
	setp.gt.u32 	%p17, %r5, 1048575;
	@%p17 bra 	$L__BB4_11;
	mul.f64 	%fd26, %fd26, 0d4350000000000000;
	{
	.reg .b32 %temp; 
	mov.b64 	{%temp, %r56}, %fd26;
	}
	shr.u32 	%r57, %r56, 20;
	add.s32 	%r58, %r84, %r57;
	add.s32 	%r84, %r58, -54;
$L__BB4_11:
	mov.b64 	%rd32, %fd25;
	mov.b64 	%rd33, %fd26;
	and.b64  	%rd34, %rd32, 4503599627370495;
	or.b64  	%rd58, %rd34, 4503599627370496;
	and.b64  	%rd35, %rd33, 4503599627370495;
	or.b64  	%rd4, %rd35, 4503599627370496;
	sub.s32 	%r11, %r83, %r84;
	min.s32 	%r12, %r11, 0;
	add.s32 	%r59, %r84, %r12;
	sub.s32 	%r60, %r83, %r59;
	add.s32 	%r61, %r60, 1;
	and.b32  	%r13, %r61, 3;
	setp.eq.s32 	%p18, %r13, 0;
	mov.u32 	%r87, %r11;
	@%p18 bra 	$L__BB4_14;
	neg.s32 	%r85, %r13;
	mov.u32 	%r87, %r11;
$L__BB4_13:
	.pragma "nounroll";
	sub.s64 	%rd36, %rd58, %rd4;
	mov.b64 	%fd15, %rd36;
	{
	.reg .b32 %temp; 
	mov.b64 	{%temp, %r62}, %fd15;
	}
	setp.lt.s32 	%p19, %r62, 0;
	selp.b64 	%rd61, %rd58, %rd36, %p19;
	shl.b64 	%rd58, %rd61, 1;
	add.s32 	%r87, %r87, -1;
	add.s32 	%r85, %r85, 1;
	setp.ne.s32 	%p20, %r85, 0;
	@%p20 bra 	$L__BB4_13;
$L__BB4_14:
	sub.s32 	%r63, %r11, %r12;
	setp.lt.u32 	%p21, %r63, 3;
	@%p21 bra 	$L__BB4_16;
$L__BB4_15:
	sub.s64 	%rd37, %rd58, %rd4;
	mov.b64 	%fd16, %rd37;
	{
	.reg .b32 %temp; 
	mov.b64 	{%temp, %r64}, %fd16;
	}
	setp.lt.s32 	%p22, %r64, 0;
	selp.b64 	%rd38, %rd58, %rd37, %p22;
	shl.b64 	%rd39, %rd38, 1;
	sub.s64 	%rd40, %rd39, %rd4;
	mov.b64 	%fd17, %rd40;
	{
	.reg .b32 %temp; 
	mov.b64 	{%temp, %r65}, %fd17;
	}
	setp.lt.s32 	%p23, %r65, 0;
	selp.b64 	%rd41, %rd39, %rd40, %p23;
	shl.b64 	%rd42, %rd41, 1;
	sub.s64 	%rd43, %rd42, %rd4;
	mov.b64 	%fd18, %rd43;
	{
	.reg .b32 %temp; 
	mov.b64 	{%temp, %r66}, %fd18;
	}
	setp.lt.s32 	%p24, %r66, 0;
	selp.b64 	%rd44, %rd42, %rd43, %p24;
	shl.b64 	%rd45, %rd44, 1;
	sub.s64 	%rd46, %rd45, %rd4;
	mov.b64 	%fd19, %rd46;
	{
	.reg .b32 %temp; 
	mov.b64 	{%temp, %r67}, %fd19;
	}
	setp.lt.s32 	%p25, %r67, 0;
	selp.b64 	%rd61, %rd45, %rd46, %p25;
	shl.b64 	%rd58, %rd61, 1;
	add.s32 	%r21, %r87, -4;
	setp.gt.s32 	%p26, %r87, 3;
	mov.u32 	%r87, %r21;
	@%p26 bra 	$L__BB4_15;
$L__BB4_16:
	and.b64  	%rd14, %rd61, 9223372036854775807;
	setp.eq.s64 	%p27, %rd14, 0;
	mov.b64 	%rd62, 0;
	@%p27 bra 	$L__BB4_20;
	mov.b64 	%fd20, %rd14;
	mul.f64 	%fd21, %fd20, 0d4350000000000000;
	{
	.reg .b32 %temp; 
	mov.b64 	{%temp, %r68}, %fd21;
	}
	shr.u32 	%r69, %r68, 20;
	sub.s32 	%r70, 55, %r69;
	sub.s32 	%r22, %r84, %r70;
	shl.b64 	%rd15, %rd14, %r70;
	setp.gt.s32 	%p28, %r22, 0;
	@%p28 bra 	$L__BB4_19;
	sub.s32 	%r72, 1, %r22;
	shr.u64 	%rd62, %rd15, %r72;
	bra.uni 	$L__BB4_20;
$L__BB4_19:
	add.s32 	%r71, %r22, -1;
	cvt.u64.u32 	%rd48, %r71;
	shl.b64 	%rd49, %rd48, 52;
	add.s64 	%rd62, %rd49, %rd15;
$L__BB4_20:
	mov.b64 	%fd22, %rd62;
	copysign.f64 	%fd27, %fd1, %fd22;
$L__BB4_21:
	div.rn.f64 	%fd24, %fd27, 0d400921FB54442D18;
	cvt.rn.f32.f64 	%f34, %fd24;
	mul.f32 	%f1, %f34, 0f41000000;
	setp.gtu.f32 	%p33, %f1, 0f3F800000;
	setp.leu.f32 	%p34, %f1, 0f40E00000;
	add.s64 	%rd19, %rd2, %rd28;
	and.pred  	%p35, %p33, %p34;
	@%p35 bra 	$L__BB4_24;
	ld.global.u32 	%r89, [%rd19];
	ld.global.u32 	%r73, [%rd19+-4];
	setp.le.s32 	%p36, %r89, %r73;
	@%p36 bra 	$L__BB4_24;
	ld.global.u32 	%r74, [%rd19+4];
	setp.gt.s32 	%p37, %r89, %r74;
	@%p37 bra 	$L__BB4_33;
$L__BB4_24:
	setp.leu.f32 	%p38, %f1, 0f3F800000;
	setp.gtu.f32 	%p39, %f1, 0f40400000;
	sub.s32 	%r75, %r3, %r29;
	mul.wide.s32 	%rd51, %r75, 4;
	add.s64 	%rd20, %rd2, %rd51;
	mul.wide.s32 	%rd52, %r29, 4;
	add.s64 	%rd21, %rd19, %rd52;
	or.pred  	%p40, %p38, %p39;
	@%p40 bra 	$L__BB4_27;
	ld.global.u32 	%r89, [%rd19];
	ld.global.u32 	%r76, [%rd20+4];
	setp.le.s32 	%p41, %r89, %r76;
	@%p41 bra 	$L__BB4_27;
	ld.global.u32 	%r77, [%rd21+-4];
	setp.gt.s32 	%p42, %r89, %r77;
	@%p42 bra 	$L__BB4_33;
$L__BB4_27:
	setp.leu.f32 	%p43, %f1, 0f40400000;
	setp.gtu.f32 	%p44, %f1, 0f40A00000;
	or.pred  	%p45, %p43, %p44;
	@%p45 bra 	$L__BB4_30;
	ld.global.u32 	%r89, [%rd19];
	ld.global.u32 	%r78, [%rd20];
	setp.le.s32 	%p46, %r89, %r78;
	@%p46 bra 	$L__BB4_30;
	ld.global.u32 	%r79, [%rd21];
	setp.gt.s32 	%p47, %r89, %r79;
	@%p47 bra 	$L__BB4_33;
$L__BB4_30:
	setp.leu.f32 	%p48, %f1, 0f40A00000;
	setp.gtu.f32 	%p49, %f1, 0f40E00000;
	or.pred  	%p50, %p48, %p49;
	@%p50 bra 	$L__BB4_34;
	ld.global.u32 	%r89, [%rd19];
	ld.global.u32 	%r80, [%rd20+-4];
	setp.le.s32 	%p51, %r89, %r80;
	@%p51 bra 	$L__BB4_34;
	ld.global.u32 	%r81, [%rd21+4];
	setp.le.s32 	%p52, %r89, %r81;
	@%p52 bra 	$L__BB4_34;
$L__BB4_33:
	add.s64 	%rd56, %rd1, %rd28;
	st.global.u32 	[%rd56], %r89;
	bra.uni 	$L__BB4_35;
$L__BB4_34:
	add.s64 	%rd54, %rd1, %rd28;
	mov.b32 	%r82, 0;
	st.global.u32 	[%rd54], %r82;
$L__BB4_35:
	ret;

}
	// .globl	_Z17first_edgesKernelPKiPiiii
.visible .entry _Z17first_edgesKernelPKiPiiii(
	.param .u64 .ptr .align 1 _Z17first_edgesKernelPKiPiiii_param_0,
	.param .u64 .ptr .align 1 _Z17first_edgesKernelPKiPiiii_param_1,
	.param .u32 _Z17first_edgesKernelPKiPiiii_param_2,
	.param .u32 _Z17first_edgesKernelPKiPiiii_param_3,
	.param .u32 _Z17first_edgesKernelPKiPiiii_param_4
)
{
	.reg .pred 	%p<9>;
	.reg .b32 	%r<22>;
	.reg .b64 	%rd<11>;

	ld.param.u64 	%rd2, [_Z17first_edgesKernelPKiPiiii_param_0];
	ld.param.u64 	%rd3, [_Z17first_edgesKernelPKiPiiii_param_1];
	ld.param.u32 	%r6, [_Z17first_edgesKernelPKiPiiii_param_2];
	ld.param.u32 	%r7, [_Z17first_edgesKernelPKiPiiii_param_3];
	ld.param.u32 	%r5, [_Z17first_edgesKernelPKiPiiii_param_4];
	cvta.to.global.u64 	%rd1, %rd3;
	mov.u32 	%r9, %ctaid.x;
	mov.u32 	%r10, %ntid.x;
	mov.u32 	%r11, %tid.x;
	mad.lo.s32 	%r12, %r9, %r10, %r11;
	mov.u32 	%r13, %ctaid.y;
	mov.u32 	%r14, %ntid.y;
	mov.u32 	%r15, %tid.y;
	mad.lo.s32 	%r16, %r13, %r14, %r15;
	setp.lt.s32 	%p1, %r12, 1;
	setp.eq.s32 	%p2, %r16, 0;
	or.pred  	%p3, %p1, %p2;
	add.s32 	%r17, %r6, -1;
	setp.ge.s32 	%p4, %r12, %r17;
	or.pred  	%p5, %p3, %p4;
	add.s32 	%r18, %r7, -1;
	setp.ge.s32 	%p6, %r16, %r18;
	or.pred  	%p7, %p5, %p6;
	@%p7 bra 	$L__BB5_4;
	cvta.to.global.u64 	%rd4, %rd2;
	mad.lo.s32 	%r3, %r6, %r16, %r12;
	mul.wide.s32 	%rd5, %r3, 4;
	add.s64 	%rd6, %rd4, %rd5;
	ld.global.u32 	%r19, [%rd6];
	setp.lt.s32 	%p8, %r19, %r5;
	@%p8 bra 	$L__BB5_3;
	add.s64 	%rd8, %rd1, %rd5;
	mov.b32 	%r20, 255;
	st.global.u32 	[%rd8], %r20;
	bra.uni 	$L__BB5_4;
$L__BB5_3:
	add.s64 	%rd10, %rd1, %rd5;
	mov.b32 	%r21, 0;
	st.global.u32 	[%rd10], %r21;
$L__BB5_4:
	ret;

}
	// .globl	_Z22hysteresis_edgesKernelPKiPiiiiPb
.visible .entry _Z22hysteresis_edgesKernelPKiPiiiiPb(
	.param .u64 .ptr .align 1 _Z22hysteresis_edgesKernelPKiPiiiiPb_param_0,
	.param .u64 .ptr .align 1 _Z22hysteresis_edgesKernelPKiPiiiiPb_param_1,
	.param .u32 _Z22hysteresis_edgesKernelPKiPiiiiPb_param_2,
	.param .u32 _Z22hysteresis_edgesKernelPKiPiiiiPb_param_3,
	.param .u32 _Z22hysteresis_edgesKernelPKiPiiiiPb_param_4,
	.param .u64 .ptr .align 1 _Z22hysteresis_edgesKernelPKiPiiiiPb_param_5
)
{
	.reg .pred 	%p<18>;
	.reg .b16 	%rs<2>;
	.reg .b32 	%r<31>;
	.reg .b64 	%rd<15>;

	ld.param.u64 	%rd5, [_Z22hysteresis_edgesKernelPKiPiiiiPb_param_0];
	ld.param.u64 	%rd7, [_Z22hysteresis_edgesKernelPKiPiiiiPb_param_1];
	ld.param.u32 	%r6, [_Z22hysteresis_edgesKernelPKiPiiiiPb_param_2];
	ld.param.u32 	%r7, [_Z22hysteresis_edgesKernelPKiPiiiiPb_param_3];
	ld.param.u32 	%r5, [_Z22hysteresis_edgesKernelPKiPiiiiPb_param_4];
	ld.param.u64 	%rd6, [_Z22hysteresis_edgesKernelPKiPiiiiPb_param_5];
	cvta.to.global.u64 	%rd1, %rd7;
	mov.u32 	%r9, %ctaid.x;
	mov.u32 	%r10, %ntid.x;
	mov.u32 	%r11, %tid.x;
	mad.lo.s32 	%r12, %r9, %r10, %r11;
	mov.u32 	%r13, %ctaid.y;
	mov.u32 	%r14, %ntid.y;
	mov.u32 	%r15, %tid.y;
	mad.lo.s32 	%r16, %r13, %r14, %r15;
	setp.lt.s32 	%p1, %r12, 1;
	setp.eq.s32 	%p2, %r16, 0;
	or.pred  	%p3, %p1, %p2;
	add.s32 	%r17, %r6, -1;
	setp.ge.s32 	%p4, %r12, %r17;
	or.pred  	%p5, %p3, %p4;
	add.s32 	%r18, %r7, -1;
	setp.ge.s32 	%p6, %r16, %r18;
	or.pred  	%p7, %p5, %p6;
	@%p7 bra 	$L__BB6_12;
	cvta.to.global.u64 	%rd8, %rd5;
	mad.lo.s32 	%r3, %r6, %r16, %r12;
	mul.wide.s32 	%rd9, %r3, 4;
	add.s64 	%rd10, %rd8, %rd9;
	ld.global.u32 	%r19, [%rd10];
	setp.lt.s32 	%p8, %r19, %r5;
	@%p8 bra 	$L__BB6_12;
	add.s64 	%rd2, %rd1, %rd9;
	ld.global.u32 	%r20, [%rd2];
	setp.ne.s32 	%p9, %r20, 0;
	@%p9 bra 	$L__BB6_12;
	sub.s32 	%r21, %r3, %r6;
	mul.wide.s32 	%rd12, %r21, 4;
	add.s64 	%rd3, %rd1, %rd12;
	ld.global.u32 	%r22, [%rd3];
	setp.ne.s32 	%p10, %r22, 0;
	@%p10 bra 	$L__BB6_11;
	mul.wide.s32 	%rd13, %r6, 4;
	add.s64 	%rd4, %rd2, %rd13;
	ld.global.u32 	%r23, [%rd4];
	setp.ne.s32 	%p11, %r23, 0;
	@%p11 bra 	$L__BB6_11;
	ld.global.u32 	%r24, [%rd2+-4];
	setp.ne.s32 	%p12, %r24, 0;
	@%p12 bra 	$L__BB6_11;
	ld.global.u32 	%r25, [%rd2+4];
	setp.ne.s32 	%p13, %r25, 0;
	@%p13 bra 	$L__BB6_11;
	ld.global.u32 	%r26, [%rd3+-4];
	setp.ne.s32 	%p14, %r26, 0;
	@%p14 bra 	$L__BB6_11;
	ld.global.u32 	%r27, [%rd3+4];
	setp.ne.s32 	%p15, %r27, 0;
	@%p15 bra 	$L__BB6_11;
	ld.global.u32 	%r28, [%rd4+-4];
	setp.ne.s32 	%p16, %r28, 0;
	@%p16 bra 	$L__BB6_11;
	ld.global.u32 	%r29, [%rd4+4];
	setp.eq.s32 	%p17, %r29, 0;
	@%p17 bra 	$L__BB6_12;
$L__BB6_11:
	mov.b32 	%r30, 255;
	st.global.u32 	[%rd2], %r30;
	cvta.to.global.u64 	%rd14, %rd6;
	mov.b16 	%rs1, 1;
	st.global.u8 	[%rd14], %rs1;
$L__BB6_12:
	ret;

}


// ===== COMPILED SASS (sm_100) =====

	.target	sm_100

	.elftype	@"ET_EXEC"


//--------------------- .note.nv.tkinfo           --------------------------
	.section	.note.nv.tkinfo,"",@"SHT_NOTE"
	.sectionflags	@"SHF_NOTE_NV_TKINFO"
	.tkinfo
        /*0018*/ 	.word	0x00000002
        /*0030*/ 	.string	""
        /*0030*/ 	.string	"ptxas"
        /*0030*/ 	.string	"Cuda compilation tools, release 13.0, V13.0.88"
        /*0030*/ 	.string	"Build cuda_13.0.r13.0/compiler.36424714_0"
        /*0030*/ 	.string	"-arch sm_100 -m 64 "



//--------------------- .note.nv.cuinfo           --------------------------
	.section	.note.nv.cuinfo,"",@"SHT_NOTE"
	.sectionflags	@"SHF_NOTE_NV_CUINFO"
        /*0018*/ 	.short	0x0002
        /*001a*/ 	.short	0x0064
        /*001c*/ 	.short	0x0082
	.zero		2


//--------------------- .nv.info                  --------------------------
	.section	.nv.info,"",@"SHT_CUDA_INFO"
	.align	4


	//----- nvinfo : EIATTR_REGCOUNT
	.align		4
        /*0000*/ 	.byte	0x04, 0x2f
        /*0002*/ 	.short	(.L_3 - .L_2)
	.align		4
.L_2:
        /*0004*/ 	.word	index@(_Z17convolutionKernelPKiPiPKfiii)
        /*0008*/ 	.word	0x0000001f


	//----- nvinfo : EIATTR_FRAME_SIZE
	.align		4
.L_3:
        /*000c*/ 	.byte	0x04, 0x11
        /*000e*/ 	.short	(.L_5 - .L_4)
	.align		4
.L_4:
        /*0010*/ 	.word	index@(_Z17convolutionKernelPKiPiPKfiii)
        /*0014*/ 	.word	0x00000000


	//----- nvinfo : EIATTR_REGCOUNT
	.align		4
.L_5:
        /*0018*/ 	.byte	0x04, 0x2f
        /*001a*/ 	.short	(.L_7 - .L_6)
	.align		4
.L_6:
        /*001c*/ 	.word	index@(_Z14min_max_devicePKiiiPiS1_)
        /*0020*/ 	.word	0x0000000e


	//----- nvinfo : EIATTR_FRAME_SIZE
	.align		4
.L_7:
        /*0024*/ 	.byte	0x04, 0x11
        /*0026*/ 	.short	(.L_9 - .L_8)
	.align		4
.L_8:
        /*0028*/ 	.word	index@(_Z14min_max_devicePKiiiPiS1_)
        /*002c*/ 	.word	0x00000000


	//----- nvinfo : EIATTR_REGCOUNT
	.align		4
.L_9:
        /*0030*/ 	.byte	0x04, 0x2f
        /*0032*/ 	.short	(.L_11 - .L_10)
	.align		4
.L_10:
        /*0034*/ 	.word	index@(_Z16normalize_devicePiiiiPKiS1_)
        /*0038*/ 	.word	0x00000010


	//----- nvinfo : EIATTR_FRAME_SIZE
	.align		4
.L_11:
        /*003c*/ 	.byte	0x04, 0x11
        /*003e*/ 	.short	(.L_13 - .L_12)
	.align		4
.L_12:
        /*0040*/ 	.word	index@($__internal_3_$__cuda_sm3x_div_rn_noftz_f32_slowpath)
        /*0044*/ 	.word	0x00000000


	//----- nvinfo : EIATTR_FRAME_SIZE
	.align		4
.L_13:
        /*0048*/ 	.byte	0x04, 0x11
        /*004a*/ 	.short	(.L_15 - .L_14)
	.align		4
.L_14:
        /*004c*/ 	.word	index@(_Z16normalize_devicePiiiiPKiS1_)
        /*0050*/ 	.word	0x00000000


	//----- nvinfo : EIATTR_REGCOUNT
	.align		4
.L_15:
        /*0054*/ 	.byte	0x04, 0x2f
        /*0056*/ 	.short	(.L_17 - .L_16)
	.align		4
.L_16:
        /*0058*/ 	.word	index@(_Z20mergeGradientsKernelPKiS0_Pii)
        /*005c*/ 	.word	0x0000000e


	//----- nvinfo : EIATTR_FRAME_SIZE
	.align		4
.L_17:
        /*0060*/ 	.byte	0x04, 0x11
        /*0062*/ 	.short	(.L_19 - .L_18)
	.align		4
.L_18:
        /*0064*/ 	.word	index@($__internal_2_$__cuda_sm20_sqrt_rn_f32_slowpath)
        /*0068*/ 	.word	0x00000000


	//----- nvinfo : EIATTR_FRAME_SIZE
	.align		4
.L_19:
        /*006c*/ 	.byte	0x04, 0x11
        /*006e*/ 	.short	(.L_21 - .L_20)
	.align		4
.L_20:
        /*0070*/ 	.word	index@(_Z20mergeGradientsKernelPKiS0_Pii)
        /*0074*/ 	.word	0x00000000


	//----- nvinfo : EIATTR_REGCOUNT
	.align		4
.L_21:
        /*0078*/ 	.byte	0x04, 0x2f
        /*007a*/ 	.short	(.L_23 - .L_22)
	.align		4
.L_22:
        /*007c*/ 	.word	index@(_Z29non_maximum_suppressionKernelPKiS0_S0_Piii)
        /*0080*/ 	.word	0x00000017


	//----- nvinfo : EIATTR_FRAME_SIZE
	.align		4
.L_23:
        /*0084*/ 	.byte	0x04, 0x11
        /*0086*/ 	.short	(.L_25 - .L_24)
	.align		4
.L_24:
        /*0088*/ 	.word	index@($__internal_1_$__cuda_sm3x_div_rn_noftz_f32_slowpath)
        /*008c*/ 	.word	0x00000000


	//----- nvinfo : EIATTR_FRAME_SIZE
	.align		4
.L_25:
        /*0090*/ 	.byte	0x04, 0x11
        /*0092*/ 	.short	(.L_27 - .L_26)
	.align		4
.L_26:
        /*0094*/ 	.word	index@($__internal_0_$__cuda_sm20_div_rn_f64_full)
        /*0098*/ 	.word	0x00000000


	//----- nvinfo : EIATTR_FRAME_SIZE
	.align		4
.L_27:
        /*009c*/ 	.byte	0x04, 0x11
        /*009e*/ 	.short	(.L_29 - .L_28)
	.align		4
.L_28:
        /*00a0*/ 	.word	index@(_Z29non_maximum_suppressionKernelPKiS0_S0_Piii)
        /*00a4*/ 	.word	0x00000000


	//----- nvinfo : EIATTR_REGCOUNT
	.align		4
.L_29:
        /*00a8*/ 	.byte	0x04, 0x2f
        /*00aa*/ 	.short	(.L_31 - .L_30)
	.align		4
.L_30:
        /*00ac*/ 	.word	index@(_Z17first_edgesKernelPKiPiiii)
        /*00b0*/ 	.word	0x0000000c


	//----- nvinfo : EIATTR_FRAME_SIZE
	.align		4
.L_31:
        /*00b4*/ 	.byte	0x04, 0x11
        /*00b6*/ 	.short	(.L_33 - .L_32)
	.align		4
.L_32:
        /*00b8*/ 	.word	index@(_Z17first_edgesKernelPKiPiiii)
        /*00bc*/ 	.word	0x00000000


	//----- nvinfo : EIATTR_REGCOUNT
	.align		4
.L_33:
        /*00c0*/ 	.byte	0x04, 0x2f
        /*00c2*/ 	.short	(.L_35 - .L_34)
	.align		4
.L_34:
        /*00c4*/ 	.word	index@(_Z22hysteresis_edgesKernelPKiPiiiiPb)
        /*00c8*/ 	.word	0x0000000a


	//----- nvinfo : EIATTR_FRAME_SIZE
	.align		4
.L_35:
        /*00cc*/ 	.byte	0x04, 0x11
        /*00ce*/ 	.short	(.L_37 - .L_36)
	.align		4
.L_36:
        /*00d0*/ 	.word	index@(_Z22hysteresis_edgesKernelPKiPiiiiPb)
        /*00d4*/ 	.word	0x00000000


	//----- nvinfo : EIATTR_MIN_STACK_SIZE
	.align		4
.L_37:
        /*00d8*/ 	.byte	0x04, 0x12
        /*00da*/ 	.short	(.L_39 - .L_38)
	.align		4
.L_38:
        /*00dc*/ 	.word	index@(_Z22hysteresis_edgesKernelPKiPiiiiPb)
        /*00e0*/ 	.word	0x00000000


	//----- nvinfo : EIATTR_MIN_STACK_SIZE
	.align		4
.L_39:
        /*00e4*/ 	.byte	0x04, 0x12
        /*00e6*/ 	.short	(.L_41 - .L_40)
	.align		4
.L_40:
        /*00e8*/ 	.word	index@(_Z17first_edgesKernelPKiPiiii)
        /*00ec*/ 	.word	0x00000000


	//----- nvinfo : EIATTR_MIN_STACK_SIZE
	.align		4
.L_41:
        /*00f0*/ 	.byte	0x04, 0x12
        /*00f2*/ 	.short	(.L_43 - .L_42)
	.align		4
.L_42:
        /*00f4*/ 	.word	index@(_Z29non_maximum_suppressionKernelPKiS0_S0_Piii)
        /*00f8*/ 	.word	0x00000000


	//----- nvinfo : EIATTR_MIN_STACK_SIZE
	.align		4
.L_43:
        /*00fc*/ 	.byte	0x04, 0x12
        /*00fe*/ 	.short	(.L_45 - .L_44)
	.align		4
.L_44:
        /*0100*/ 	.word	index@(_Z20mergeGradientsKernelPKiS0_Pii)
        /*0104*/ 	.word	0x00000000


	//----- nvinfo : EIATTR_MIN_STACK_SIZE
	.align		4
.L_45:
        /*0108*/ 	.byte	0x04, 0x12
        /*010a*/ 	.short	(.L_47 - .L_46)
	.align		4
.L_46:
        /*010c*/ 	.word	index@(_Z16normalize_devicePiiiiPKiS1_)
        /*0110*/ 	.word	0x00000000


	//----- nvinfo : EIATTR_MIN_STACK_SIZE
	.align		4
.L_47:
        /*0114*/ 	.byte	0x04, 0x12
        /*0116*/ 	.short	(.L_49 - .L_48)
	.align		4
.L_48:
        /*0118*/ 	.word	index@(_Z14min_max_devicePKiiiPiS1_)
        /*011c*/ 	.word	0x00000000


	//----- nvinfo : EIATTR_MIN_STACK_SIZE
	.align		4
.L_49:
        /*0120*/ 	.byte	0x04, 0x12
        /*0122*/ 	.short	(.L_51 - .L_50)
	.align		4
.L_50:
        /*0124*/ 	.word	index@(_Z17convolutionKernelPKiPiPKfiii)
        /*0128*/ 	.word	0x00000000
.L_51:


//--------------------- .nv.compat                --------------------------
	.section	.nv.compat,"",@"SHT_CUDA_COMPAT_INFO"
	.align	4
        /*0000*/ 	.byte	0x02, 0x09, 0x00, 0x00, 0x02, 0x02, 0x01, 0x00, 0x02, 0x05, 0x05, 0x00, 0x03, 0x07, 0x01, 0x01
        /*0010*/ 	.byte	0x02, 0x03, 0x00, 0x00, 0x02, 0x06, 0x01, 0x00, 0x04, 0x0b, 0x08, 0x00, 0x01, 0x00, 0x00, 0x00
        /*0020*/ 	.byte	0x00, 0x00, 0x00, 0x00


//--------------------- .nv.info._Z22hysteresis_edgesKernelPKiPiiiiPb --------------------------
	.section	.nv.info._Z22hysteresis_edgesKernelPKiPiiiiPb,"",@"SHT_CUDA_INFO"
	.sectionflags	@""
	.align	4


	//----- nvinfo : EIATTR_CUDA_API_VERSION
	.align		4
        /*0000*/ 	.byte	0x04, 0x37
        /*0002*/ 	.short	(.L_53 - .L_52)
.L_52:
        /*0004*/ 	.word	0x00000082


	//----- nvinfo : EIATTR_KPARAM_INFO
	.align		4
.L_53:
        /*0008*/ 	.byte	0x04, 0x17
        /*000a*/ 	.short	(.L_55 - .L_54)
.L_54:
        /*000c*/ 	.word	0x00000000
        /*0010*/ 	.short	0x0005
        /*0012*/ 	.short	0x0020
        /*0014*/ 	.byte	0x00, 0xf5, 0x21, 0x00


	//----- nvinfo : EIATTR_KPARAM_INFO
	.align		4
.L_55:
        /*0018*/ 	.byte	0x04, 0x17
        /*001a*/ 	.short	(.L_57 - .L_56)
.L_56:
        /*001c*/ 	.word	0x00000000
        /*0020*/ 	.short	0x0004
        /*0022*/ 	.short	0x0018
        /*0024*/ 	.byte	0x00, 0xf0, 0x11, 0x00


	//----- nvinfo : EIATTR_KPARAM_INFO
	.align		4
.L_57:
        /*0028*/ 	.byte	0x04, 0x17
        /*002a*/ 	.short	(.L_59 - .L_58)
.L_58:
        /*002c*/ 	.word	0x00000000
        /*0030*/ 	.short	0x0003
        /*0032*/ 	.short	0x0014
        /*0034*/ 	.byte	0x00, 0xf0, 0x11, 0x00


	//----- nvinfo : EIATTR_KPARAM_INFO
	.align		4
.L_59:
        /*0038*/ 	.byte	0x04, 0x17
        /*003a*/ 	.short	(.L_61 - .L_60)
.L_60:
        /*003c*/ 	.word	0x00000000
        /*0040*/ 	.short	0x0002
        /*0042*/ 	.short	0x0010
        /*0044*/ 	.byte	0x00, 0xf0, 0x11, 0x00


	//----- nvinfo : EIATTR_KPARAM_INFO
	.align		4
.L_61:
        /*0048*/ 	.byte	0x04, 0x17
        /*004a*/ 	.short	(.L_63 - .L_62)
.L_62:
        /*004c*/ 	.word	0x00000000
        /*0050*/ 	.short	0x0001
        /*0052*/ 	.short	0x0008
        /*0054*/ 	.byte	0x00, 0xf5, 0x21, 0x00


	//----- nvinfo : EIATTR_KPARAM_INFO
	.align		4
.L_63:
        /*0058*/ 	.byte	0x04, 0x17
        /*005a*/ 	.short	(.L_65 - .L_64)
.L_64:
        /*005c*/ 	.word	0x00000000
        /*0060*/ 	.short	0x0000
        /*0062*/ 	.short	0x0000
        /*0064*/ 	.byte	0x00, 0xf5, 0x21, 0x00


	//----- nvinfo : EIATTR_SPARSE_MMA_MASK
	.align		4
.L_65:
        /*0068*/ 	.byte	0x03, 0x50
        /*006a*/ 	.short	0x0000


	//----- nvinfo : EIATTR_MAXREG_COUNT
	.align		4
        /*006c*/ 	.byte	0x03, 0x1b
        /*006e*/ 	.short	0x00ff


	//----- nvinfo : EIATTR_MERCURY_ISA_VERSION
	.align		4
        /*0070*/ 	.byte	0x03, 0x5f
        /*0072*/ 	.short	0x0101


	//----- nvinfo : EIATTR_VRC_CTA_INIT_COUNT
	.align		4
        /*0074*/ 	.byte	0x02, 0x4a
	.zero		1
	.zero		1


	//----- nvinfo : EIATTR_EXIT_INSTR_OFFSETS
	.align		4
        /*0078*/ 	.byte	0x04, 0x1c
        /*007a*/ 	.short	(.L_67 - .L_66)


	//   ....[0]....
.L_66:
        /*007c*/ 	.word	0x00000100


	//   ....[1]....
        /*0080*/ 	.word	0x00000180


	//   ....[2]....
        /*0084*/ 	.word	0x000001d0


	//   ....[3]....
        /*0088*/ 	.word	0x00000390


	//   ....[4]....
        /*008c*/ 	.word	0x00000400


	//----- nvinfo : EIATTR_CRS_STACK_SIZE
	.align		4
.L_67:
        /*0090*/ 	.byte	0x04, 0x1e
        /*0092*/ 	.short	(.L_69 - .L_68)
.L_68:
        /*0094*/ 	.word	0x00000000


	//----- nvinfo : EIATTR_CBANK_PARAM_SIZE
	.align		4
.L_69:
        /*0098*/ 	.byte	0x03, 0x19
        /*009a*/ 	.short	0x0028


	//----- nvinfo : EIATTR_PARAM_CBANK
	.align		4
        /*009c*/ 	.byte	0x04, 0x0a
        /*009e*/ 	.short	(.L_71 - .L_70)
	.align		4
.L_70:
        /*00a0*/ 	.word	index@(.nv.constant0._Z22hysteresis_edgesKernelPKiPiiiiPb)
        /*00a4*/ 	.short	0x0380
        /*00a6*/ 	.short	0x0028


	//----- nvinfo : EIATTR_SW_WAR
	.align		4
.L_71:
        /*00a8*/ 	.byte	0x04, 0x36
        /*00aa*/ 	.short	(.L_73 - .L_72)
.L_72:
        /*00ac*/ 	.word	0x00000008
.L_73:


//--------------------- .nv.info._Z17first_edgesKernelPKiPiiii --------------------------
	.section	.nv.info._Z17first_edgesKernelPKiPiiii,"",@"SHT_CUDA_INFO"
	.sectionflags	@""
	.align	4


	//----- nvinfo : EIATTR_CUDA_API_VERSION
	.align		4
        /*0000*/ 	.byte	0x04, 0x37
        /*0002*/ 	.short	(.L_75 - .L_74)
.L_74:
        /*0004*/ 	.word	0x00000082


	//----- nvinfo : EIATTR_KPARAM_INFO
	.align		4
.L_75:
        /*0008*/ 	.byte	0x04, 0x17
        /*000a*/ 	.short	(.L_77 - .L_76)
.L_76:
        /*000c*/ 	.word	0x00000000
        /*0010*/ 	.short	0x0004
        /*0012*/ 	.short	0x0018
        /*0014*/ 	.byte	0x00, 0xf0, 0x11, 0x00


	//----- nvinfo : EIATTR_KPARAM_INFO
	.align		4
.L_77:
        /*0018*/ 	.byte	0x04, 0x17
        /*001a*/ 	.short	(.L_79 - .L_78)
.L_78:
        /*001c*/ 	.word	0x00000000
        /*0020*/ 	.short	0x0003
        /*0022*/ 	.short	0x0014
        /*0024*/ 	.byte	0x00, 0xf0, 0x11, 0x00


	//----- nvinfo : EIATTR_KPARAM_INFO
	.align		4
.L_79:
        /*0028*/ 	.byte	0x04, 0x17
        /*002a*/ 	.short	(.L_81 - .L_80)
.L_80:
        /*002c*/ 	.word	0x00000000
        /*0030*/ 	.short	0x0002
        /*0032*/ 	.short	0x0010
        /*0034*/ 	.byte	0x00, 0xf0, 0x11, 0x00


	//----- nvinfo : EIATTR_KPARAM_INFO
	.align		4
.L_81:
        /*0038*/ 	.byte	0x04, 0x17
        /*003a*/ 	.short	(.L_83 - .L_82)
.L_82:
        /*003c*/ 	.word	0x00000000
        /*0040*/ 	.short	0x0001
        /*0042*/ 	.short	0x0008
        /*0044*/ 	.byte	0x00, 0xf5, 0x21, 0x00


	//----- nvinfo : EIATTR_KPARAM_INFO
	.align		4
.L_83:
        /*0048*/ 	.byte	0x04, 0x17
        /*004a*/ 	.short	(.L_85 - .L_84)
.L_84:
        /*004c*/ 	.word	0x00000000
        /*0050*/ 	.short	0x0000
        /*0052*/ 	.short	0x0000
        /*0054*/ 	.byte	0x00, 0xf5, 0x21, 0x00


	//----- nvinfo : EIATTR_SPARSE_MMA_MASK
	.align		4
.L_85:
        /*0058*/ 	.byte	0x03, 0x50
        /*005a*/ 	.short	0x0000


	//----- nvinfo : EIATTR_MAXREG_COUNT
	.align		4
        /*005c*/ 	.byte	0x03, 0x1b
        /*005e*/ 	.short	0x00ff


	//----- nvinfo : EIATTR_MERCURY_ISA_VERSION
	.align		4
        /*0060*/ 	.byte	0x03, 0x5f
        /*0062*/ 	.short	0x0101


	//----- nvinfo : EIATTR_VRC_CTA_INIT_COUNT
	.align		4
        /*0064*/ 	.byte	0x02, 0x4a
	.zero		1
	.zero		1


	//----- nvinfo : EIATTR_EXIT_INSTR_OFFSETS
	.align		4
        /*0068*/ 	.byte	0x04, 0x1c
        /*006a*/ 	.short	(.L_87 - .L_86)


	//   ....[0]....
.L_86:
        /*006c*/ 	.word	0x00000100


	//   ....[1]....
        /*0070*/ 	.word	0x000001c0


	//   ....[2]....
        /*0074*/ 	.word	0x00000200


	//----- nvinfo : EIATTR_CBANK_PARAM_SIZE
	.align		4
.L_87:
        /*0078*/ 	.byte	0x03, 0x19
        /*007a*/ 	.short	0x001c


	//----- nvinfo : EIATTR_PARAM_CBANK
	.align		4
        /*007c*/ 	.byte	0x04, 0x0a
        /*007e*/ 	.short	(.L_89 - .L_88)
	.align		4
.L_88:
        /*0080*/ 	.word	index@(.nv.constant0._Z17first_edgesKernelPKiPiiii)
        /*0084*/ 	.short	0x0380
        /*0086*/ 	.short	0x001c


	//----- nvinfo : EIATTR_SW_WAR
	.align		4
.L_89:
        /*0088*/ 	.byte	0x04, 0x36
        /*008a*/ 	.short	(.L_91 - .L_90)
.L_90:
        /*008c*/ 	.word	0x00000008
.L_91:


//--------------------- .nv.info._Z29non_maximum_suppressionKernelPKiS0_S0_Piii --------------------------
	.section	.nv.info._Z29non_maximum_suppressionKernelPKiS0_S0_Piii,"",@"SHT_CUDA_INFO"
	.sectionflags	@""
	.align	4


	//----- nvinfo : EIATTR_CUDA_API_VERSION
	.align		4
        /*0000*/ 	.byte	0x04, 0x37
        /*0002*/ 	.short	(.L_93 - .L_92)
.L_92:
        /*0004*/ 	.word	0x00000082


	//----- nvinfo : EIATTR_KPARAM_INFO
	.align		4
.L_93:
        /*0008*/ 	.byte	0x04, 0x17
        /*000a*/ 	.short	(.L_95 - .L_94)
.L_94:
        /*000c*/ 	.word	0x00000000
        /*0010*/ 	.short	0x0005
        /*0012*/ 	.short	0x0024
        /*0014*/ 	.byte	0x00, 0xf0, 0x11, 0x00


	//----- nvinfo : EIATTR_KPARAM_INFO
	.align		4
.L_95:
        /*0018*/ 	.byte	0x04, 0x17
        /*001a*/ 	.short	(.L_97 - .L_96)
.L_96:
        /*001c*/ 	.word	0x00000000
        /*0020*/ 	.short	0x0004
        /*0022*/ 	.short	0x0020
        /*0024*/ 	.byte	0x00, 0xf0, 0x11, 0x00


	//----- nvinfo : EIATTR_KPARAM_INFO
	.align		4
.L_97:
        /*0028*/ 	.byte	0x04, 0x17
        /*002a*/ 	.short	(.L_99 - .L_98)
.L_98:
        /*002c*/ 	.word	0x00000000
        /*0030*/ 	.short	0x0003
        /*0032*/ 	.short	0x0018
        /*0034*/ 	.byte	0x00, 0xf5, 0x21, 0x00


	//----- nvinfo : EIATTR_KPARAM_INFO
	.align		4
.L_99:
        /*0038*/ 	.byte	0x04, 0x17
        /*003a*/ 	.short	(.L_101 - .L_100)
.L_100:
        /*003c*/ 	.word	0x00000000
        /*0040*/ 	.short	0x0002
        /*0042*/ 	.short	0x0010
        /*0044*/ 	.byte	0x00, 0xf5, 0x21, 0x00


	//----- nvinfo : EIATTR_KPARAM_INFO
	.align		4
.L_101:
        /*0048*/ 	.byte	0x04, 0x17
        /*004a*/ 	.short	(.L_103 - .L_102)
.L_102:
        /*004c*/ 	.word	0x00000000
        /*0050*/ 	.short	0x0001
        /*0052*/ 	.short	0x0008
        /*0054*/ 	.byte	0x00, 0xf5, 0x21, 0x00


	//----- nvinfo : EIATTR_KPARAM_INFO
	.align		4
.L_103:
        /*0058*/ 	.byte	0x04, 0x17
        /*005a*/ 	.short	(.L_105 - .L_104)
.L_104:
        /*005c*/ 	.word	0x00000000
        /*0060*/ 	.short	0x0000
        /*0062*/ 	.short	0x0000
        /*0064*/ 	.byte	0x00, 0xf5, 0x21, 0x00


	//----- nvinfo : EIATTR_SPARSE_MMA_MASK
	.align		4
.L_105:
        /*0068*/ 	.byte	0x03, 0x50
        /*006a*/ 	.short	0x0000


	//----- nvinfo : EIATTR_MAXREG_COUNT
	.align		4
        /*006c*/ 	.byte	0x03, 0x1b
        /*006e*/ 	.short	0x00ff


	//----- nvinfo : EIATTR_MERCURY_ISA_VERSION
	.align		4
        /*0070*/ 	.byte	0x03, 0x5f
        /*0072*/ 	.short	0x0101


	//----- nvinfo : EIATTR_VRC_CTA_INIT_COUNT
	.align		4
        /*0074*/ 	.byte	0x02, 0x4a
	.zero		1
	.zero		1


	//----- nvinfo : EIATTR_EXIT_INSTR_OFFSETS
	.align		4
        /*0078*/ 	.byte	0x04, 0x1c
        /*007a*/ 	.short	(.L_107 - .L_106)


	//   ....[0]....
.L_106:
        /*007c*/ 	.word	0x00000100


	//   ....[1]....
        /*0080*/ 	.word	0x00001090


	//   ....[2]....
        /*0084*/ 	.word	0x000010e0


	//----- nvinfo : EIATTR_CRS_STACK_SIZE
	.align		4
.L_107:
        /*0088*/ 	.byte	0x04, 0x1e
        /*008a*/ 	.short	(.L_109 - .L_108)
.L_108:
        /*008c*/ 	.word	0x00000000


	//----- nvinfo : EIATTR_CBANK_PARAM_SIZE
	.align		4
.L_109:
        /*0090*/ 	.byte	0x03, 0x19
        /*0092*/ 	.short	0x0028


	//----- nvinfo : EIATTR_PARAM_CBANK
	.align		4
        /*0094*/ 	.byte	0x04, 0x0a
        /*0096*/ 	.short	(.L_111 - .L_110)
	.align		4
.L_110:
        /*0098*/ 	.word	index@(.nv.constant0._Z29non_maximum_suppressionKernelPKiS0_S0_Piii)
        /*009c*/ 	.short	0x0380
        /*009e*/ 	.short	0x0028


	//----- nvinfo : EIATTR_SW_WAR
	.align		4
.L_111:
        /*00a0*/ 	.byte	0x04, 0x36
        /*00a2*/ 	.short	(.L_113 - .L_112)
.L_112:
        /*00a4*/ 	.word	0x00000008
.L_113:


//--------------------- .nv.info._Z20mergeGradientsKernelPKiS0_Pii --------------------------
	.section	.nv.info._Z20mergeGradientsKernelPKiS0_Pii,"",@"SHT_CUDA_INFO"
	.sectionflags	@""
	.align	4


	//----- nvinfo : EIATTR_CUDA_API_VERSION
	.align		4
        /*0000*/ 	.byte	0x04, 0x37
        /*0002*/ 	.short	(.L_115 - .L_114)
.L_114:
        /*0004*/ 	.word	0x00000082


	//----- nvinfo : EIATTR_KPARAM_INFO
	.align		4
.L_115:
        /*0008*/ 	.byte	0x04, 0x17
        /*000a*/ 	.short	(.L_117 - .L_116)
.L_116:
        /*000c*/ 	.word	0x00000000
        /*0010*/ 	.short	0x0003
        /*0012*/ 	.short	0x0018
        /*0014*/ 	.byte	0x00, 0xf0, 0x11, 0x00


	//----- nvinfo : EIATTR_KPARAM_INFO
	.align		4
.L_117:
        /*0018*/ 	.byte	0x04, 0x17
        /*001a*/ 	.short	(.L_119 - .L_118)
.L_118:
        /*001c*/ 	.word	0x00000000
        /*0020*/ 	.short	0x0002
        /*0022*/ 	.short	0x0010
        /*0024*/ 	.byte	0x00, 0xf5, 0x21, 0x00


	//----- nvinfo : EIATTR_KPARAM_INFO
	.align		4
.L_119:
        /*0028*/ 	.byte	0x04, 0x17
        /*002a*/ 	.short	(.L_121 - .L_120)
.L_120:
        /*002c*/ 	.word	0x00000000
        /*0030*/ 	.short	0x0001
        /*0032*/ 	.short	0x0008
        /*0034*/ 	.byte	0x00, 0xf5, 0x21, 0x00


	//----- nvinfo : EIATTR_KPARAM_INFO
	.align		4
.L_121:
        /*0038*/ 	.byte	0x04, 0x17
        /*003a*/ 	.short	(.L_123 - .L_122)
.L_122:
        /*003c*/ 	.word	0x00000000
        /*0040*/ 	.short	0x0000
        /*0042*/ 	.short	0x0000
        /*0044*/ 	.byte	0x00, 0xf5, 0x21, 0x00


	//----- nvinfo : EIATTR_SPARSE_MMA_MASK
	.align		4
.L_123:
        /*0048*/ 	.byte	0x03, 0x50
        /*004a*/ 	.short	0x0000


	//----- nvinfo : EIATTR_MAXREG_COUNT
	.align		4
        /*004c*/ 	.byte	0x03, 0x1b
        /*004e*/ 	.short	0x00ff


	//----- nvinfo : EIATTR_MERCURY_ISA_VERSION
	.align		4
        /*0050*/ 	.byte	0x03, 0x5f
        /*0052*/ 	.short	0x0101


	//----- nvinfo : EIATTR_VRC_CTA_INIT_COUNT
	.align		4
        /*0054*/ 	.byte	0x02, 0x4a
	.zero		1
	.zero		1


	//----- nvinfo : EIATTR_EXIT_INSTR_OFFSETS
	.align		4
        /*0058*/ 	.byte	0x04, 0x1c
        /*005a*/ 	.short	(.L_125 - .L_124)


	//   ....[0]....
.L_124:
        /*005c*/ 	.word	0x00000070


	//   ....[1]....
        /*0060*/ 	.word	0x00000310


	//----- nvinfo : EIATTR_CRS_STACK_SIZE
	.align		4
.L_125:
        /*0064*/ 	.byte	0x04, 0x1e
        /*0066*/ 	.short	(.L_127 - .L_126)
.L_126:
        /*0068*/ 	.word	0x00000000


	//----- nvinfo : EIATTR_CBANK_PARAM_SIZE
	.align		4
.L_127:
        /*006c*/ 	.byte	0x03, 0x19
        /*006e*/ 	.short	0x001c


	//----- nvinfo : EIATTR_PARAM_CBANK
	.align		4
        /*0070*/ 	.byte	0x04, 0x0a
        /*0072*/ 	.short	(.L_129 - .L_128)
	.align		4
.L_128:
        /*0074*/ 	.word	index@(.nv.constant0._Z20mergeGradientsKernelPKiS0_Pii)
        /*0078*/ 	.short	0x0380
        /*007a*/ 	.short	0x001c


	//----- nvinfo : EIATTR_SW_WAR
	.align		4
.L_129:
        /*007c*/ 	.byte	0x04, 0x36
        /*007e*/ 	.short	(.L_131 - .L_130)
.L_130:
        /*0080*/ 	.word	0x00000008
.L_131:


//--------------------- .nv.info._Z16normalize_devicePiiiiPKiS1_ --------------------------
	.section	.nv.info._Z16normalize_devicePiiiiPKiS1_,"",@"SHT_CUDA_INFO"
	.sectionflags	@""
	.align	4


	//----- nvinfo : EIATTR_CUDA_API_VERSION
	.align		4
        /*0000*/ 	.byte	0x04, 0x37
        /*0002*/ 	.short	(.L_133 - .L_132)
.L_132:
        /*0004*/ 	.word	0x00000082


	//----- nvinfo : EIATTR_KPARAM_INFO
	.align		4
.L_133:
        /*0008*/ 	.byte	0x04, 0x17
        /*000a*/ 	.short	(.L_135 - .L_134)
.L_134:
        /*000c*/ 	.word	0x00000000
        /*0010*/ 	.short	0x0005
        /*0012*/ 	.short	0x0020
        /*0014*/ 	.byte	0x00, 0xf5, 0x21, 0x00


	//----- nvinfo : EIATTR_KPARAM_INFO
	.align		4
.L_135:
        /*0018*/ 	.byte	0x04, 0x17
        /*001a*/ 	.short	(.L_137 - .L_136)
.L_136:
        /*001c*/ 	.word	0x00000000
        /*0020*/ 	.short	0x0004
        /*0022*/ 	.short	0x0018
        /*0024*/ 	.byte	0x00, 0xf5, 0x21, 0x00


	//----- nvinfo : EIATTR_KPARAM_INFO
	.align		4
.L_137:
        /*0028*/ 	.byte	0x04, 0x17
        /*002a*/ 	.short	(.L_139 - .L_138)
.L_138:
        /*002c*/ 	.word	0x00000000
        /*0030*/ 	.short	0x0003
        /*0032*/ 	.short	0x0010
        /*0034*/ 	.byte	0x00, 0xf0, 0x11, 0x00


	//----- nvinfo : EIATTR_KPARAM_INFO
	.align		4
.L_139:
        /*0038*/ 	.byte	0x04, 0x17
        /*003a*/ 	.short	(.L_141 - .L_140)
.L_140:
        /*003c*/ 	.word	0x00000000
        /*0040*/ 	.short	0x0002
        /*0042*/ 	.short	0x000c
        /*0044*/ 	.byte	0x00, 0xf0, 0x11, 0x00


	//----- nvinfo : EIATTR_KPARAM_INFO
	.align		4
.L_141:
        /*0048*/ 	.byte	0x04, 0x17
        /*004a*/ 	.short	(.L_143 - .L_142)
.L_142:
        /*004c*/ 	.word	0x00000000
        /*0050*/ 	.short	0x0001
        /*0052*/ 	.short	0x0008
        /*0054*/ 	.byte	0x00, 0xf0, 0x11, 0x00


	//----- nvinfo : EIATTR_KPARAM_INFO
	.align		4
.L_143:
        /*0058*/ 	.byte	0x04, 0x17
        /*005a*/ 	.short	(.L_145 - .L_144)
.L_144:
        /*005c*/ 	.word	0x00000000
        /*0060*/ 	.short	0x0000
        /*0062*/ 	.short	0x0000
        /*0064*/ 	.byte	0x00, 0xf5, 0x21, 0x00


	//----- nvinfo : EIATTR_SPARSE_MMA_MASK
	.align		4
.L_145:
        /*0068*/ 	.byte	0x03, 0x50
        /*006a*/ 	.short	0x0000


	//----- nvinfo : EIATTR_MAXREG_COUNT
	.align		4
        /*006c*/ 	.byte	0x03, 0x1b
        /*006e*/ 	.short	0x00ff


	//----- nvinfo : EIATTR_MERCURY_ISA_VERSION
	.align		4
        /*0070*/ 	.byte	0x03, 0x5f
        /*0072*/ 	.short	0x0101


	//----- nvinfo : EIATTR_VRC_CTA_INIT_COUNT
	.align		4
        /*0074*/ 	.byte	0x02, 0x4a
	.zero		1
	.zero		1


	//----- nvinfo : EIATTR_EXIT_INSTR_OFFSETS
	.align		4
        /*0078*/ 	.byte	0x04, 0x1c
        /*007a*/ 	.short	(.L_147 - .L_146)


	//   ....[0]....
.L_146:
        /*007c*/ 	.word	0x00000130


	//   ....[1]....
        /*0080*/ 	.word	0x00000320


	//----- nvinfo : EIATTR_CRS_STACK_SIZE
	.align		4
.L_147:
        /*0084*/ 	.byte	0x04, 0x1e
        /*0086*/ 	.short	(.L_149 - .L_148)
.L_148:
        /*0088*/ 	.word	0x00000000


	//----- nvinfo : EIATTR_CBANK_PARAM_SIZE
	.align		4
.L_149:
        /*008c*/ 	.byte	0x03, 0x19
        /*008e*/ 	.short	0x0028


	//----- nvinfo : EIATTR_PARAM_CBANK
	.align		4
        /*0090*/ 	.byte	0x04, 0x0a
        /*0092*/ 	.short	(.L_151 - .L_150)
	.align		4
.L_150:
        /*0094*/ 	.word	index@(.nv.constant0._Z16normalize_devicePiiiiPKiS1_)
        /*0098*/ 	.short	0x0380
        /*009a*/ 	.short	0x0028


	//----- nvinfo : EIATTR_SW_WAR
	.align		4
.L_151:
        /*009c*/ 	.byte	0x04, 0x36
        /*009e*/ 	.short	(.L_153 - .L_152)
.L_152:
        /*00a0*/ 	.word	0x00000008
.L_153:


//--------------------- .nv.info._Z14min_max_devicePKiiiPiS1_ --------------------------
	.section	.nv.info._Z14min_max_devicePKiiiPiS1_,"",@"SHT_CUDA_INFO"
	.sectionflags	@""
	.align	4


	//----- nvinfo : EIATTR_CUDA_API_VERSION
	.align		4
        /*0000*/ 	.byte	0x04, 0x37
        /*0002*/ 	.short	(.L_155 - .L_154)
.L_154:
        /*0004*/ 	.word	0x00000082


	//----- nvinfo : EIATTR_KPARAM_INFO
	.align		4
.L_155:
        /*0008*/ 	.byte	0x04, 0x17
        /*000a*/ 	.short	(.L_157 - .L_156)
.L_156:
        /*000c*/ 	.word	0x00000000
        /*0010*/ 	.short	0x0004
        /*0012*/ 	.short	0x0018
        /*0014*/ 	.byte	0x00, 0xf5, 0x21, 0x00


	//----- nvinfo : EIATTR_KPARAM_INFO
	.align		4
.L_157:
        /*0018*/ 	.byte	0x04, 0x17
        /*001a*/ 	.short	(.L_159 - .L_158)
.L_158:
        /*001c*/ 	.word	0x00000000
        /*0020*/ 	.short	0x0003
        /*0022*/ 	.short	0x0010
        /*0024*/ 	.byte	0x00, 0xf5, 0x21, 0x00


	//----- nvinfo : EIATTR_KPARAM_INFO
	.align		4
.L_159:
        /*0028*/ 	.byte	0x04, 0x17
        /*002a*/ 	.short	(.L_161 - .L_160)
.L_160:
        /*002c*/ 	.word	0x00000000
        /*0030*/ 	.short	0x0002
        /*0032*/ 	.short	0x000c
        /*0034*/ 	.byte	0x00, 0xf0, 0x11, 0x00


	//----- nvinfo : EIATTR_KPARAM_INFO
	.align		4
.L_161:
        /*0038*/ 	.byte	0x04, 0x17
        /*003a*/ 	.short	(.L_163 - .L_162)
.L_162:
        /*003c*/ 	.word	0x00000000
        /*0040*/ 	.short	0x0001
        /*0042*/ 	.short	0x0008
        /*0044*/ 	.byte	0x00, 0xf0, 0x11, 0x00


	//----- nvinfo : EIATTR_KPARAM_INFO
	.align		4
.L_163:
        /*0048*/ 	.byte	0x04, 0x17
        /*004a*/ 	.short	(.L_165 - .L_164)
.L_164:
        /*004c*/ 	.word	0x00000000
        /*0050*/ 	.short	0x0000
        /*0052*/ 	.short	0x0000
        /*0054*/ 	.byte	0x00, 0xf5, 0x21, 0x00


	//----- nvinfo : EIATTR_SPARSE_MMA_MASK
	.align		4
.L_165:
        /*0058*/ 	.byte	0x03, 0x50
        /*005a*/ 	.short	0x0000


	//----- nvinfo : EIATTR_MAXREG_COUNT
	.align		4
        /*005c*/ 	.byte	0x03, 0x1b
        /*005e*/ 	.short	0x00ff


	//----- nvinfo : EIATTR_MERCURY_ISA_VERSION
	.align		4
        /*0060*/ 	.byte	0x03, 0x5f
        /*0062*/ 	.short	0x0101


	//----- nvinfo : EIATTR_INT_WARP_WIDE_INSTR_OFFSETS
	.align		4
        /*0064*/ 	.byte	0x04, 0x31
        /*0066*/ 	.short	(.L_167 - .L_166)


	//   ....[0]....
.L_166:
        /*0068*/ 	.word	0x00000130


	//   ....[1]....
        /*006c*/ 	.word	0x00000180


	//   ....[2]....
        /*0070*/ 	.word	0x00000190


	//----- nvinfo : EIATTR_VRC_CTA_INIT_COUNT
	.align		4
.L_167:
        /*0074*/ 	.byte	0x02, 0x4a
	.zero		1
	.zero		1


	//----- nvinfo : EIATTR_EXIT_INSTR_OFFSETS
	.align		4
        /*0078*/ 	.byte	0x04, 0x1c
        /*007a*/ 	.short	(.L_169 - .L_168)


	//   ....[0]....
.L_168:
        /*007c*/ 	.word	0x000000c0


	//   ....[1]....
        /*0080*/ 	.word	0x000001e0


	//----- nvinfo : EIATTR_CBANK_PARAM_SIZE
	.align		4
.L_169:
        /*0084*/ 	.byte	0x03, 0x19
        /*0086*/ 	.short	0x0020


	//----- nvinfo : EIATTR_PARAM_CBANK
	.align		4
        /*0088*/ 	.byte	0x04, 0x0a
        /*008a*/ 	.short	(.L_171 - .L_170)
	.align		4
.L_170:
        /*008c*/ 	.word	index@(.nv.constant0._Z14min_max_devicePKiiiPiS1_)
        /*0090*/ 	.short	0x0380
        /*0092*/ 	.short	0x0020


	//----- nvinfo : EIATTR_SW_WAR
	.align		4
.L_171:
        /*0094*/ 	.byte	0x04, 0x36
        /*0096*/ 	.short	(.L_173 - .L_172)
.L_172:
        /*0098*/ 	.word	0x00000008
.L_173:


//--------------------- .nv.info._Z17convolutionKernelPKiPiPKfiii --------------------------
	.section	.nv.info._Z17convolutionKernelPKiPiPKfiii,"",@"SHT_CUDA_INFO"
	.sectionflags	@""
	.align	4


	//----- nvinfo : EIATTR_CUDA_API_VERSION
	.align		4
        /*0000*/ 	.byte	0x04, 0x37
        /*0002*/ 	.short	(.L_175 - .L_174)
.L_174:
        /*0004*/ 	.word	0x00000082


	//----- nvinfo : EIATTR_KPARAM_INFO
	.align		4
.L_175:
        /*0008*/ 	.byte	0x04, 0x17
        /*000a*/ 	.short	(.L_177 - .L_176)
.L_176:
        /*000c*/ 	.word	0x00000000
        /*0010*/ 	.short	0x0005
        /*0012*/ 	.short	0x0020
        /*0014*/ 	.byte	0x00, 0xf0, 0x11, 0x00


	//----- nvinfo : EIATTR_KPARAM_INFO
	.align		4
.L_177:
        /*0018*/ 	.byte	0x04, 0x17
        /*001a*/ 	.short	(.L_179 - .L_178)
.L_178:
        /*001c*/ 	.word	0x00000000
        /*0020*/ 	.short	0x0004
        /*0022*/ 	.short	0x001c
        /*0024*/ 	.byte	0x00, 0xf0, 0x11, 0x00


	//----- nvinfo : EIATTR_KPARAM_INFO
	.align		4
.L_179:
        /*0028*/ 	.byte	0x04, 0x17
        /*002a*/ 	.short	(.L_181 - .L_180)
.L_180:
        /*002c*/ 	.word	0x00000000
        /*0030*/ 	.short	0x0003
        /*0032*/ 	.short	0x0018
        /*0034*/ 	.byte	0x00, 0xf0, 0x11, 0x00


	//----- nvinfo : EIATTR_KPARAM_INFO
	.align		4
.L_181:
        /*0038*/ 	.byte	0x04, 0x17
        /*003a*/ 	.short	(.L_183 - .L_182)
.L_182:
        /*003c*/ 	.word	0x00000000
        /*0040*/ 	.short	0x0002
        /*0042*/ 	.short	0x0010
        /*0044*/ 	.byte	0x00, 0xf5, 0x21, 0x00


	//----- nvinfo : EIATTR_KPARAM_INFO
	.align		4
.L_183:
        /*0048*/ 	.byte	0x04, 0x17
        /*004a*/ 	.short	(.L_185 - .L_184)
.L_184:
        /*004c*/ 	.word	0x00000000
        /*0050*/ 	.short	0x0001
        /*0052*/ 	.short	0x0008
        /*0054*/ 	.byte	0x00, 0xf5, 0x21, 0x00


	//----- nvinfo : EIATTR_KPARAM_INFO
	.align		4
.L_185:
        /*0058*/ 	.byte	0x04, 0x17
        /*005a*/ 	.short	(.L_187 - .L_186)
.L_186:
        /*005c*/ 	.word	0x00000000
        /*0060*/ 	.short	0x0000
        /*0062*/ 	.short	0x0000
        /*0064*/ 	.byte	0x00, 0xf5, 0x21, 0x00


	//----- nvinfo : EIATTR_SPARSE_MMA_MASK
	.align		4
.L_187:
        /*0068*/ 	.byte	0x03, 0x50
        /*006a*/ 	.short	0x0000


	//----- nvinfo : EIATTR_MAXREG_COUNT
	.align		4
        /*006c*/ 	.byte	0x03, 0x1b
        /*006e*/ 	.short	0x00ff


	//----- nvinfo : EIATTR_MERCURY_ISA_VERSION
	.align		4
        /*0070*/ 	.byte	0x03, 0x5f
        /*0072*/ 	.short	0x0101


	//----- nvinfo : EIATTR_VRC_CTA_INIT_COUNT
	.align		4
        /*0074*/ 	.byte	0x02, 0x4a
	.zero		1
	.zero		1


	//----- nvinfo : EIATTR_EXIT_INSTR_OFFSETS
	.align		4
        /*0078*/ 	.byte	0x04, 0x1c
        /*007a*/ 	.short	(.L_189 - .L_188)


	//   ....[0]....
.L_188:
        /*007c*/ 	.word	0x00000140


	//   ....[1]....
        /*0080*/ 	.word	0x000009b0


	//----- nvinfo : EIATTR_CBANK_PARAM_SIZE
	.align		4
.L_189:
        /*0084*/ 	.byte	0x03, 0x19
        /*0086*/ 	.short	0x0024


	//----- nvinfo : EIATTR_PARAM_CBANK
	.align		4
        /*0088*/ 	.byte	0x04, 0x0a
        /*008a*/ 	.short	(.L_191 - .L_190)
	.align		4
.L_190:
        /*008c*/ 	.word	index@(.nv.constant0._Z17convolutionKernelPKiPiPKfiii)
        /*0090*/ 	.short	0x0380
        /*0092*/ 	.short	0x0024


	//----- nvinfo : EIATTR_SW_WAR
	.align		4
.L_191:
        /*0094*/ 	.byte	0x04, 0x36
        /*0096*/ 	.short	(.L_193 - .L_192)
.L_192:
        /*0098*/ 	.word	0x00000008
.L_193:


//--------------------- .nv.callgraph             --------------------------
	.section	.nv.callgraph,"",@"SHT_CUDA_CALLGRAPH"
	.align	4
	.sectionentsize	8
	.align		4
        /*0000*/ 	.word	0x00000000
	.align		4
        /*0004*/ 	.word	0xffffffff
	.align		4
        /*0008*/ 	.word	0x00000000
	.align		4
        /*000c*/ 	.word	0xfffffffe
	.align		4
        /*0010*/ 	.word	0x00000000
	.align		4
        /*0014*/ 	.word	0xfffffffd
	.align		4
        /*0018*/ 	.word	0x00000000
	.align		4
        /*001c*/ 	.word	0xfffffffc


//--------------------- .nv.constant3             --------------------------
	.section	.nv.constant3,"a",@progbits
	.align	4
.nv.constant3:
	.type		SOBEL_X,@object
	.size		SOBEL_X,(SOBEL_Y - SOBEL_X)
SOBEL_X:
	.zero		36
	.type		SOBEL_Y,@object
	.size		SOBEL_Y,(.L_1 - SOBEL_Y)
SOBEL_Y:
	.zero		36
.L_1:


//--------------------- .text._Z22hysteresis_edgesKernelPKiPiiiiPb --------------------------
	.section	.text._Z22hysteresis_edgesKernelPKiPiiiiPb,"ax",@progbits
	.align	128
        .global         _Z22hysteresis_edgesKernelPKiPiiiiPb
        .type           _Z22hysteresis_edgesKernelPKiPiiiiPb,@function
        .size           _Z22hysteresis_edgesKernelPKiPiiiiPb,(.L_x_76 - _Z22hysteresis_edgesKernelPKiPiiiiPb)
        .other          _Z22hysteresis_edgesKernelPKiPiiiiPb,@"STO_CUDA_ENTRY STV_DEFAULT"
_Z22hysteresis_edgesKernelPKiPiiiiPb:
.text._Z22hysteresis_edgesKernelPKiPiiiiPb:
[----:B------:R-:W-:Y:S01]  /*0000*/  LDC R1, c[0x0][0x37c] ;  /* 0x0000df00ff017b82 */ /* 0x000fe20000000800 */
[----:B------:R-:W0:Y:S07]  /*0010*/  S2R R5, SR_TID.Y ;  /* 0x0000000000057919 */ /* 0x000e2e0000002200 */
[----:B------:R-:W1:Y:S01]  /*0020*/  LDC R7, c[0x0][0x360] ;  /* 0x0000d800ff077b82 */ /* 0x000e620000000800 */
[----:B------:R-:W1:Y:S07]  /*0030*/  S2R R4, SR_TID.X ;  /* 0x0000000000047919 */ /* 0x000e6e0000002100 */
[----:B------:R-:W0:Y:S08]  /*0040*/  S2UR UR5, SR_CTAID.Y ;  /* 0x00000000000579c3 */ /* 0x000e300000002600 */
[----:B------:R-:W0:Y:S08]  /*0050*/  LDC R0, c[0x0][0x364] ;  /* 0x0000d900ff007b82 */ /* 0x000e300000000800 */
[----:B------:R-:W1:Y:S08]  /*0060*/  S2UR UR4, SR_CTAID.X ;  /* 0x00000000000479c3 */ /* 0x000e700000002500 */
[----:B------:R-:W2:Y:S01]  /*0070*/  LDC.64 R2, c[0x0][0x390] ;  /* 0x0000e400ff027b82 */ /* 0x000ea20000000a00 */
[----:B0-----:R-:W-:-:S05]  /*0080*/  IMAD R0, R0, UR5, R5 ;  /* 0x0000000500007c24 */ /* 0x001fca000f8e0205 */
[----:B------:R-:W-:Y:S01]  /*0090*/  ISETP.NE.AND P0, PT, R0, RZ, PT ;  /* 0x000000ff0000720c */ /* 0x000fe20003f05270 */
[----:B-1----:R-:W-:-:S05]  /*00a0*/  IMAD R7, R7, UR4, R4 ;  /* 0x0000000407077c24 */ /* 0x002fca000f8e0204 */
[----:B------:R-:W-:Y:S01]  /*00b0*/  ISETP.LT.OR P0, PT, R7, 0x1, !P0 ;  /* 0x000000010700780c */ /* 0x000fe20004701670 */
[----:B--2---:R-:W-:Y:S02]  /*00c0*/  VIADD R4, R2, 0xffffffff ;  /* 0xffffffff02047836 */ /* 0x004fe40000000000 */
[----:B------:R-:W-:-:S03]  /*00d0*/  VIADD R3, R3, 0xffffffff ;  /* 0xffffffff03037836 */ /* 0x000fc60000000000 */
[----:B------:R-:W-:-:S04]  /*00e0*/  ISETP.GE.OR P0, PT, R7, R4, P0 ;  /* 0x000000040700720c */ /* 0x000fc80000706670 */
[----:B------:R-:W-:-:S13]  /*00f0*/  ISETP.GE.OR P0, PT, R0, R3, P0 ;  /* 0x000000030000720c */ /* 0x000fda0000706670 */
[----:B------:R-:W-:Y:S05]  /*0100*/  @P0 EXIT ;  /* 0x000000000000094d */ /* 0x000fea0003800000 */
[----:B------:R-:W0:Y:S01]  /*0110*/  LDC.64 R4, c[0x0][0x380] ;  /* 0x0000e000ff047b82 */ /* 0x000e220000000a00 */
[----:B------:R-:W1:Y:S01]  /*0120*/  LDCU.64 UR4, c[0x0][0x358] ;  /* 0x00006b00ff0477ac */ /* 0x000e620008000a00 */
[----:B------:R-:W-:Y:S01]  /*0130*/  IMAD R3, R0, R2, R7 ;  /* 0x0000000200037224 */ /* 0x000fe200078e0207 */
[----:B------:R-:W2:Y:S03]  /*0140*/  LDCU UR6, c[0x0][0x398] ;  /* 0x00007300ff0677ac */ /* 0x000ea60008000800 */
[----:B0-----:R-:W-:-:S06]  /*0150*/  IMAD.WIDE R4, R3, 0x4, R4 ;  /* 0x0000000403047825 */ /* 0x001fcc00078e0204 */
[----:B-1----:R-:W2:Y:S02]  /*0160*/  LDG.E R4, desc[UR4][R4.64] ;  /* 0x0000000404047981 */ /* 0x002ea4000c1e1900 */
[----:B--2---:R-:W-:-:S13]  /*0170*/  ISETP.GE.AND P0, PT, R4, UR6, PT ;  /* 0x0000000604007c0c */ /* 0x004fda000bf06270 */
[----:B------:R-:W-:Y:S05]  /*0180*/  @!P0 EXIT ;  /* 0x000000000000894d */ /* 0x000fea0003800000 */
[----:B------:R-:W0:Y:S02]  /*0190*/  LDC.64 R6, c[0x0][0x388] ;  /* 0x0000e200ff067b82 */ /* 0x000e240000000a00 */
[----:B0-----:R-:W-:-:S05]  /*01a0*/  IMAD.WIDE R4, R3, 0x4, R6 ;  /* 0x0000000403047825 */ /* 0x001fca00078e0206 */
[----:B------:R-:W2:Y:S02]  /*01b0*/  LDG.E R0, desc[UR4][R4.64] ;  /* 0x0000000404007981 */ /* 0x000ea4000c1e1900 */
[----:B--2---:R-:W-:-:S13]  /*01c0*/  ISETP.NE.AND P0, PT, R0, RZ, PT ;  /* 0x000000ff0000720c */ /* 0x004fda0003f05270 */
[----:B------:R-:W-:Y:S05]  /*01d0*/  @P0 EXIT ;  /* 0x000000000000094d */ /* 0x000fea0003800000 */
[----:B------:R-:W-:-:S04]  /*01e0*/  IMAD.IADD R3, R3, 0x1, -R2 ;  /* 0x0000000103037824 */ /* 0x000fc800078e0a02 */
[----:B------:R-:W-:-:S05]  /*01f0*/  IMAD.WIDE R6, R3, 0x4, R6 ;  /* 0x0000000403067825 */ /* 0x000fca00078e0206 */
[----:B------:R-:W2:Y:S01]  /*0200*/  LDG.E R0, desc[UR4][R6.64] ;  /* 0x0000000406007981 */ /* 0x000ea2000c1e1900 */
[----:B------:R-:W-:Y:S01]  /*0210*/  BSSY.RECONVERGENT B0, `(.L_x_0) ;  /* 0x0000019000007945 */ /* 0x000fe20003800200 */
[----:B--2---:R-:W-:-:S13]  /*0220*/  ISETP.NE.AND P0, PT, R0, RZ, PT ;  /* 0x000000ff0000720c */ /* 0x004fda0003f05270 */
[----:B------:R-:W-:Y:S05]  /*0230*/  @P0 BRA `(.L_x_1) ;  /* 0x0000000000580947 */ /* 0x000fea0003800000 */
[----:B------:R-:W-:-:S05]  /*0240*/  IMAD.WIDE R2, R2, 0x4, R4 ;  /* 0x0000000402027825 */ /* 0x000fca00078e0204 */
[----:B------:R-:W2:Y:S02]  /*0250*/  LDG.E R0, desc[UR4][R2.64] ;  /* 0x0000000402007981 */ /* 0x000ea4000c1e1900 */
[----:B--2---:R-:W-:-:S13]  /*0260*/  ISETP.NE.AND P0, PT, R0, RZ, PT ;  /* 0x000000ff0000720c */ /* 0x004fda0003f05270 */
[----:B------:R-:W-:Y:S05]  /*0270*/  @P0 BRA `(.L_x_1) ;  /* 0x0000000000480947 */ /* 0x000fea0003800000 */
        /* <DEDUP_REMOVED lines=17> */
[----:B------:R-:W-:Y:S05]  /*0390*/  @!P0 EXIT ;  /* 0x000000000000894d */ /* 0x000fea0003800000 */
.L_x_1:
[----:B------:R-:W-:Y:S05]  /*03a0*/  BSYNC.RECONVERGENT B0 ;  /* 0x0000000000007941 */ /* 0x000fea0003800200 */
.L_x_0:
[----:B------:R-:W0:Y:S01]  /*03b0*/  LDC.64 R2, c[0x0][0x3a0] ;  /* 0x0000e800ff027b82 */ /* 0x000e220000000a00 */
[----:B------:R-:W-:Y:S02]  /*03c0*/  IMAD.MOV.U32 R7, RZ, RZ, 0xff ;  /* 0x000000ffff077424 */ /* 0x000fe400078e00ff */
[----:B------:R-:W-:-:S03]  /*03d0*/  IMAD.MOV.U32 R0, RZ, RZ, 0x1 ;  /* 0x00000001ff007424 */ /* 0x000fc600078e00ff */
[----:B------:R-:W-:Y:S04]  /*03e0*/  STG.E desc[UR4][R4.64], R7 ;  /* 0x0000000704007986 */ /* 0x000fe8000c101904 */
[----:B0-----:R-:W-:Y:S01]  /*03f0*/  STG.E.U8 desc[UR4][R2.64], R0 ;  /* 0x0000000002007986 */ /* 0x001fe2000c101104 */
[----:B------:R-:W-:Y:S05]  /*0400*/  EXIT ;  /* 0x000000000000794d */ /* 0x000fea0003800000 */
.L_x_2:
[----:B------:R-:W-:-:S00]  /*0410*/  BRA `(.L_x_2) ;  /* 0xfffffffc00fc7947 */ /* 0x000fc0000383ffff */
[----:B------:R-:W-:-:S00]  /*0420*/  NOP ;  /* 0x0000000000007918 */ /* 0x000fc00000000000 */
        /* <DEDUP_REMOVED lines=13> */
.L_x_76:


//--------------------- .text._Z17first_edgesKernelPKiPiiii --------------------------
	.section	.text._Z17first_edgesKernelPKiPiiii,"ax",@progbits
	.align	128
        .global         _Z17first_edgesKernelPKiPiiii
        .type           _Z17first_edgesKernelPKiPiiii,@function
        .size           _Z17first_edgesKernelPKiPiiii,(.L_x_77 - _Z17first_edgesKernelPKiPiiii)
        .other          _Z17first_edgesKernelPKiPiiii,@"STO_CUDA_ENTRY STV_DEFAULT"
_Z17first_edgesKernelPKiPiiii:
.text._Z17first_edgesKernelPKiPiiii:
[----:B------:R-:W-:Y:S01]  /*0000*/  LDC R1, c[0x0][0x37c] ;  /* 0x0000df00ff017b82 */ /* 0x000fe20000000800 */
[----:B------:R-:W0:Y:S07]  /*0010*/  S2R R2, SR_TID.Y ;  /* 0x0000000000027919 */ /* 0x000e2e0000002200 */
[----:B------:R-:W1:Y:S01]  /*0020*/  LDC R0, c[0x0][0x360] ;  /* 0x0000d800ff007b82 */ /* 0x000e620000000800 */
[----:B------:R-:W2:Y:S01]  /*0030*/  LDCU.64 UR6, c[0x0][0x390] ;  /* 0x00007200ff0677ac */ /* 0x000ea20008000a00 */
[----:B------:R-:W1:Y:S06]  /*0040*/  S2R R3, SR_TID.X ;  /* 0x0000000000037919 */ /* 0x000e6c0000002100 */
[----:B------:R-:W0:Y:S08]  /*0050*/  S2UR UR5, SR_CTAID.Y ;  /* 0x00000000000579c3 */ /* 0x000e300000002600 */
[----:B------:R-:W0:Y:S08]  /*0060*/  LDC R5, c[0x0][0x364] ;  /* 0x0000d900ff057b82 */ /* 0x000e300000000800 */
[----:B------:R-:W1:Y:S01]  /*0070*/  S2UR UR4, SR_CTAID.X ;  /* 0x00000000000479c3 */ /* 0x000e620000002500 */
[----:B0-----:R-:W-:Y:S01]  /*0080*/  IMAD R5, R5, UR5, R2 ;  /* 0x0000000505057c24 */ /* 0x001fe2000f8e0202 */
[----:B--2---:R-:W-:-:S04]  /*0090*/  UIADD3 UR5, UPT, UPT, UR6, -0x1, URZ ;  /* 0xffffffff06057890 */ /* 0x004fc8000fffe0ff */
[----:B------:R-:W-:Y:S01]  /*00a0*/  ISETP.NE.AND P0, PT, R5, RZ, PT ;  /* 0x000000ff0500720c */ /* 0x000fe20003f05270 */
[----:B-1----:R-:W-:Y:S01]  /*00b0*/  IMAD R0, R0, UR4, R3 ;  /* 0x0000000400007c24 */ /* 0x002fe2000f8e0203 */
[----:B------:R-:W-:-:S04]  /*00c0*/  UIADD3 UR4, UPT, UPT, UR7, -0x1, URZ ;  /* 0xffffffff07047890 */ /* 0x000fc8000fffe0ff */
[----:B------:R-:W-:-:S04]  /*00d0*/  ISETP.LT.OR P0, PT, R0, 0x1, !P0 ;  /* 0x000000010000780c */ /* 0x000fc80004701670 */
[----:B------:R-:W-:-:S04]  /*00e0*/  ISETP.GE.OR P0, PT, R0, UR5, P0 ;  /* 0x0000000500007c0c */ /* 0x000fc80008706670 */
[----:B------:R-:W-:-:S13]  /*00f0*/  ISETP.GE.OR P0, PT, R5, UR4, P0 ;  /* 0x0000000405007c0c */ /* 0x000fda0008706670 */
[----:B------:R-:W-:Y:S05]  /*0100*/  @P0 EXIT ;  /* 0x000000000000094d */ /* 0x000fea0003800000 */
[----:B------:R-:W0:Y:S01]  /*0110*/  LDC.64 R2, c[0x0][0x380] ;  /* 0x0000e000ff027b82 */ /* 0x000e220000000a00 */
[----:B------:R-:W1:Y:S01]  /*0120*/  LDCU.64 UR4, c[0x0][0x358] ;  /* 0x00006b00ff0477ac */ /* 0x000e620008000a00 */
[----:B------:R-:W-:Y:S01]  /*0130*/  IMAD R7, R5, UR6, R0 ;  /* 0x0000000605077c24 */ /* 0x000fe2000f8e0200 */
[----:B------:R-:W2:Y:S03]  /*0140*/  LDCU UR7, c[0x0][0x398] ;  /* 0x00007300ff0777ac */ /* 0x000ea60008000800 */
[----:B0-----:R-:W-:-:S06]  /*0150*/  IMAD.WIDE R2, R7, 0x4, R2 ;  /* 0x0000000407027825 */ /* 0x001fcc00078e0202 */
[----:B-1----:R-:W2:Y:S02]  /*0160*/  LDG.E R2, desc[UR4][R2.64] ;  /* 0x0000000402027981 */ /* 0x002ea4000c1e1900 */
[----:B--2---:R-:W-:-:S13]  /*0170*/  ISETP.GE.AND P0, PT, R2, UR7, PT ;  /* 0x0000000702007c0c */ /* 0x004fda000bf06270 */
[----:B------:R-:W0:Y:S01]  /*0180*/  @P0 LDC.64 R4, c[0x0][0x388] ;  /* 0x0000e200ff040b82 */ /* 0x000e220000000a00 */
[----:B------:R-:W-:Y:S01]  /*0190*/  @P0 MOV R9, 0xff ;  /* 0x000000ff00090802 */ /* 0x000fe20000000f00 */
[----:B0-----:R-:W-:-:S05]  /*01a0*/  @P0 IMAD.WIDE R4, R7, 0x4, R4 ;  /* 0x0000000407040825 */ /* 0x001fca00078e0204 */
[----:B------:R0:W-:Y:S01]  /*01b0*/  @P0 STG.E desc[UR4][R4.64], R9 ;  /* 0x0000000904000986 */ /* 0x0001e2000c101904 */
[----:B------:R-:W-:Y:S05]  /*01c0*/  @P0 EXIT ;  /* 0x000000000000094d */ /* 0x000fea0003800000 */
[----:B------:R-:W1:Y:S02]  /*01d0*/  LDC.64 R2, c[0x0][0x388] ;  /* 0x0000e200ff027b82 */ /* 0x000e640000000a00 */
[----:B-1----:R-:W-:-:S05]  /*01e0*/  IMAD.WIDE R2, R7, 0x4, R2 ;  /* 0x0000000407027825 */ /* 0x002fca00078e0202 */
[----:B------:R-:W-:Y:S01]  /*01f0*/  STG.E desc[UR4][R2.64], RZ ;  /* 0x000000ff02007986 */ /* 0x000fe2000c101904 */
[----:B------:R-:W-:Y:S05]  /*0200*/  EXIT ;  /* 0x000000000000794d */ /* 0x000fea0003800000 */
.L_x_3:
        /* <DEDUP_REMOVED lines=15> */
.L_x_77:


//--------------------- .text._Z29non_maximum_suppressionKernelPKiS0_S0_Piii --------------------------
	.section	.text._Z29non_maximum_suppressionKernelPKiS0_S0_Piii,"ax",@progbits
	.align	128
        .global         _Z29non_maximum_suppressionKernelPKiS0_S0_Piii
        .type           _Z29non_maximum_suppressionKernelPKiS0_S0_Piii,@function
        .size           _Z29non_maximum_suppressionKernelPKiS0_S0_Piii,(.L_x_73 - _Z29non_maximum_suppressionKernelPKiS0_S0_Piii)
        .other          _Z29non_maximum_suppressionKernelPKiS0_S0_Piii,@"STO_CUDA_ENTRY STV_DEFAULT"
_Z29non_maximum_suppressionKernelPKiS0_S0_Piii:
.text._Z29non_maximum_suppressionKernelPKiS0_S0_Piii:
        /* <DEDUP_REMOVED lines=19> */
[----:B------:R-:W-:-:S06]  /*0130*/  IMAD R4, R3, UR6, R4 ;  /* 0x0000000603047c24 */ /* 0x000fcc000f8e0204 */
[----:B------:R-:W2:Y:S01]  /*0140*/  LDC.64 R10, c[0x0][0x380] ;  /* 0x0000e000ff0a7b82 */ /* 0x000ea20000000a00 */
[----:B0-----:R-:W-:-:S05]  /*0150*/  IMAD.WIDE R8, R4, 0x4, R8 ;  /* 0x0000000404087825 */ /* 0x001fca00078e0208 */
[----:B-1----:R-:W3:Y:S01]  /*0160*/  LDG.E R5, desc[UR4][R8.64] ;  /* 0x0000000408057981 */ /* 0x002ee2000c1e1900 */
[----:B--2---:R-:W-:-:S05]  /*0170*/  IMAD.WIDE R10, R4, 0x4, R10 ;  /* 0x00000004040a7825 */ /* 0x004fca00078e020a */
[----:B------:R-:W2:Y:S01]  /*0180*/  LDG.E R2, desc[UR4][R10.64] ;  /* 0x000000040a027981 */ /* 0x000ea2000c1e1900 */
[----:B------:R-:W-:Y:S01]  /*0190*/  BSSY.RECONVERGENT B0, `(.L_x_4) ;  /* 0x0000011000007945 */ /* 0x000fe20003800200 */
[----:B---3--:R-:W-:Y:S02]  /*01a0*/  I2FP.F32.S32 R5, R5 ;  /* 0x0000000500057245 */ /* 0x008fe40000201400 */
[----:B--2---:R-:W-:-:S04]  /*01b0*/  I2FP.F32.S32 R6, R2 ;  /* 0x0000000200067245 */ /* 0x004fc80000201400 */
[----:B------:R-:W-:-:S04]  /*01c0*/  FSETP.GT.AND P2, PT, |R5|, |R6|, PT ;  /* 0x400000060500720b */ /* 0x000fc80003f44200 */
[----:B------:R-:W-:-:S04]  /*01d0*/  FSEL R3, |R5|, |R6|, P2 ;  /* 0x4000000605037208 */ /* 0x000fc80001000200 */
[----:B------:R-:W0:Y:S01]  /*01e0*/  MUFU.RCP R12, R3 ;  /* 0x00000003000c7308 */ /* 0x000e220000001000 */
[----:B------:R-:W-:-:S07]  /*01f0*/  FSEL R0, |R6|, |R5|, P2 ;  /* 0x4000000506007208 */ /* 0x000fce0001000200 */
[----:B------:R-:W1:Y:S01]  /*0200*/  FCHK P0, R0, R3 ;  /* 0x0000000300007302 */ /* 0x000e620000000000 */
[----:B0-----:R-:W-:-:S04]  /*0210*/  FFMA R7, -R3, R12, 1 ;  /* 0x3f80000003077423 */ /* 0x001fc8000000010c */
[----:B------:R-:W-:-:S04]  /*0220*/  FFMA R7, R12, R7, R12 ;  /* 0x000000070c077223 */ /* 0x000fc8000000000c */
[----:B------:R-:W-:-:S04]  /*0230*/  FFMA R8, R0, R7, RZ ;  /* 0x0000000700087223 */ /* 0x000fc800000000ff */
[----:B------:R-:W-:-:S04]  /*0240*/  FFMA R9, -R3, R8, R0 ;  /* 0x0000000803097223 */ /* 0x000fc80000000100 */
[----:B------:R-:W-:Y:S01]  /*0250*/  FFMA R7, R7, R9, R8 ;  /* 0x0000000907077223 */ /* 0x000fe20000000008 */
[----:B-1----:R-:W-:Y:S06]  /*0260*/  @!P0 BRA `(.L_x_5) ;  /* 0x00000000000c8947 */ /* 0x002fec0003800000 */
[----:B------:R-:W-:-:S07]  /*0270*/  MOV R8, 0x290 ;  /* 0x0000029000087802 */ /* 0x000fce0000000f00 */
[----:B------:R-:W-:Y:S05]  /*0280*/  CALL.REL.NOINC `($__internal_1_$__cuda_sm3x_div_rn_noftz_f32_slowpath) ;  /* 0x0000001000d47944 */ /* 0x000fea0003c00000 */
[----:B------:R-:W-:-:S07]  /*0290*/  IMAD.MOV.U32 R7, RZ, RZ, R0 ;  /* 0x000000ffff077224 */ /* 0x000fce00078e0000 */
.L_x_5:
[----:B------:R-:W-:Y:S05]  /*02a0*/  BSYNC.RECONVERGENT B0 ;  /* 0x0000000000007941 */ /* 0x000fea0003800200 */
.L_x_4:
[----:B------:R-:W-:Y:S02]  /*02b0*/  IMAD.MOV.U32 R9, RZ, RZ, 0x3b33710b ;  /* 0x3b33710bff097424 */ /* 0x000fe400078e00ff */
[----:B------:R-:W-:Y:S01]  /*02c0*/  FMUL R0, R7, R7 ;  /* 0x0000000707007220 */ /* 0x000fe20000400000 */
[----:B------:R-:W-:Y:S01]  /*02d0*/  ISETP.GE.AND P0, PT, R2, RZ, PT ;  /* 0x000000ff0200720c */ /* 0x000fe20003f06270 */
[----:B------:R-:W-:Y:S01]  /*02e0*/  UMOV UR6, 0x54442d18 ;  /* 0x54442d1800067882 */ /* 0x000fe20000000000 */
[----:B------:R-:W-:Y:S01]  /*02f0*/  FSETP.NEU.AND P3, PT, |R6|, |R5|, PT ;  /* 0x400000050600720b */ /* 0x000fe20003f6d200 */
[C---:B------:R-:W-:Y:S01]  /*0300*/  FFMA R9, R0.reuse, R9, -0.015681877732276916504 ;  /* 0xbc80774800097423 */ /* 0x040fe20000000009 */
[----:B------:R-:W-:Y:S01]  /*0310*/  FSETP.NEU.AND P1, PT, R3, RZ, PT ;  /* 0x000000ff0300720b */ /* 0x000fe20003f2d000 */
[----:B------:R-:W-:Y:S01]  /*0320*/  FADD R6, |R5|, |R6| ;  /* 0x4000000605067221 */ /* 0x000fe20000000200 */
[----:B------:R-:W-:Y:S01]  /*0330*/  UMOV UR7, 0x400921fb ;  /* 0x400921fb00077882 */ /* 0x000fe20000000000 */
[C---:B------:R-:W-:Y:S01]  /*0340*/  FFMA R9, R0.reuse, R9, 0.042200751602649688721 ;  /* 0x3d2cdab200097423 */ /* 0x040fe20000000009 */
[----:B------:R-:W-:Y:S03]  /*0350*/  BSSY.RECONVERGENT B0, `(.L_x_6) ;  /* 0x0000081000007945 */ /* 0x000fe60003800200 */
[----:B------:R-:W-:-:S04]  /*0360*/  FFMA R9, R0, R9, -0.074792981147766113281 ;  /* 0xbd992d1000097423 */ /* 0x000fc80000000009 */
[----:B------:R-:W-:-:S04]  /*0370*/  FFMA R9, R0, R9, 0.10640415549278259277 ;  /* 0x3dd9ea6c00097423 */ /* 0x000fc80000000009 */
[----:B------:R-:W-:-:S04]  /*0380*/  FFMA R9, R0, R9, -0.14207722246646881104 ;  /* 0xbe117cb100097423 */ /* 0x000fc80000000009 */
[----:B------:R-:W-:-:S04]  /*0390*/  FFMA R9, R0, R9, 0.19993925094604492188 ;  /* 0x3e4cbce000097423 */ /* 0x000fc80000000009 */
[----:B------:R-:W-:-:S04]  /*03a0*/  FFMA R9, R0, R9, -0.33333197236061096191 ;  /* 0xbeaaaa7d00097423 */ /* 0x000fc80000000009 */
[----:B------:R-:W-:Y:S01]  /*03b0*/  FMUL R0, R0, R9 ;  /* 0x0000000900007220 */ /* 0x000fe20000400000 */
[----:B------:R-:W-:-:S03]  /*03c0*/  IMAD.MOV.U32 R9, RZ, RZ, 0x3f6ee581 ;  /* 0x3f6ee581ff097424 */ /* 0x000fc600078e00ff */
[----:B------:R-:W-:Y:S02]  /*03d0*/  FFMA R0, R0, R7, R7 ;  /* 0x0000000700007223 */ /* 0x000fe40000000007 */
[C---:B------:R-:W-:Y:S02]  /*03e0*/  FSEL R2, R9.reuse, 1.8663789033889770508, P2 ;  /* 0x3feee58109027808 */ /* 0x040fe40001000000 */
[----:B------:R-:W-:-:S05]  /*03f0*/  FFMA R7, R9, 1.6832555532455444336, -R0 ;  /* 0x3fd774eb09077823 */ /* 0x000fca0000000800 */
[-C--:B------:R-:W-:Y:S02]  /*0400*/  FSEL R8, R7, R0.reuse, P2 ;  /* 0x0000000007087208 */ /* 0x080fe40001000000 */
[----:B------:R-:W-:Y:S01]  /*0410*/  FSEL R7, R0, -R0, P2 ;  /* 0x8000000000077208 */ /* 0x000fe20001000000 */
[----:B------:R-:W-:-:S04]  /*0420*/  IMAD.MOV.U32 R0, RZ, RZ, 0x4016cbe4 ;  /* 0x4016cbe4ff007424 */ /* 0x000fc800078e00ff */
[----:B------:R-:W-:Y:S01]  /*0430*/  @!P0 FFMA R8, R2, 1.6832555532455444336, R7 ;  /* 0x3fd774eb02088823 */ /* 0x000fe20000000007 */
[----:B------:R-:W-:Y:S02]  /*0440*/  @!P3 FSEL R8, R0, 0.78539818525314331055, !P0 ;  /* 0x3f490fdb0008b808 */ /* 0x000fe40004000000 */
[----:B------:R-:W-:Y:S02]  /*0450*/  @!P1 FSEL R8, RZ, 3.1415927410125732422, P0 ;  /* 0x40490fdbff089808 */ /* 0x000fe40000000000 */
[----:B------:R-:W-:Y:S02]  /*0460*/  FSETP.NAN.AND P0, PT, R6, R6, PT ;  /* 0x000000060600720b */ /* 0x000fe40003f08000 */
[----:B------:R-:W-:-:S04]  /*0470*/  LOP3.LUT R5, R8, 0x80000000, R5, 0xb8, !PT ;  /* 0x8000000008057812 */ /* 0x000fc800078eb805 */
[----:B------:R-:W-:-:S04]  /*0480*/  FSEL R5, R6, R5, P0 ;  /* 0x0000000506057208 */ /* 0x000fc80000000000 */
[----:B------:R-:W0:Y:S02]  /*0490*/  F2F.F64.F32 R2, R5 ;  /* 0x0000000500027310 */ /* 0x000e240000201800 */
[----:B0-----:R-:W-:-:S10]  /*04a0*/  DADD R2, R2, UR6 ;  /* 0x0000000602027e29 */ /* 0x001fd40008000000 */
[----:B------:R-:W-:Y:S01]  /*04b0*/  LOP3.LUT R9, R3, 0x7fffffff, RZ, 0xc0, !PT ;  /* 0x7fffffff03097812 */ /* 0x000fe200078ec0ff */
[----:B------:R-:W-:-:S03]  /*04c0*/  IMAD.MOV.U32 R8, RZ, RZ, R2 ;  /* 0x000000ffff087224 */ /* 0x000fc600078e0002 */
[----:B------:R-:W-:-:S04]  /*04d0*/  VIMNMX.U32 R0, PT, PT, R9, 0x400921fb, !PT ;  /* 0x400921fb09007848 */ /* 0x000fc80007fe0000 */
[----:B------:R-:W-:-:S13]  /*04e0*/  ISETP.GE.U32.AND P0, PT, R0, 0x7ff00000, PT ;  /* 0x7ff000000000780c */ /* 0x000fda0003f06070 */
[----:B------:R-:W-:Y:S05]  /*04f0*/  @!P0 BRA `(.L_x_7) ;  /* 0x0000000000188947 */ /* 0x000fea0003800000 */
[----:B------:R-:W-:-:S14]  /*0500*/  DSETP.NAN.AND P0, PT, R8, R8, PT ;  /* 0x000000080800722a */ /* 0x000fdc0003f08000 */
[----:B------:R-:W-:Y:S02]  /*0510*/  @!P0 DSETP.NEU.AND P1, PT, R8, +INF , PT ;  /* 0x7ff000000800842a */ /* 0x000fe40003f2d000 */
[----:B------:R-:W-:-:S06]  /*0520*/  @P0 DADD R6, R2, UR6 ;  /* 0x0000000602060e29 */ /* 0x000fcc0008000000 */
[----:B------:R-:W-:Y:S02]  /*0530*/  @!P0 FSEL R6, R2, RZ, P1 ;  /* 0x000000ff02068208 */ /* 0x000fe40000800000 */
[----:B------:R-:W-:Y:S01]  /*0540*/  @!P0 FSEL R7, R3, -QNAN , P1 ;  /* 0xfff8000003078808 */ /* 0x000fe20000800000 */
[----:B------:R-:W-:Y:S06]  /*0550*/  BRA `(.L_x_8) ;  /* 0x0000000400807947 */ /* 0x000fec0003800000 */
.L_x_7:
[----:B------:R-:W-:Y:S01]  /*0560*/  DSETP.GE.AND P0, PT, R8, UR6, PT ;  /* 0x0000000608007e2a */ /* 0x000fe2000bf06000 */
[----:B------:R-:W-:Y:S02]  /*0570*/  IMAD.MOV.U32 R6, RZ, RZ, R2 ;  /* 0x000000ffff067224 */ /* 0x000fe400078e0002 */
[----:B------:R-:W-:-:S11]  /*0580*/  IMAD.MOV.U32 R7, RZ, RZ, R3 ;  /* 0x000000ffff077224 */ /* 0x000fd600078e0003 */
[----:B------:R-:W-:Y:S05]  /*0590*/  @!P0 BRA `(.L_x_8) ;  /* 0x0000000400708947 */ /* 0x000fea0003800000 */
[----:B------:R-:W-:Y:S01]  /*05a0*/  ISETP.GT.U32.AND P0, PT, R9, 0xfffff, PT ;  /* 0x000fffff0900780c */ /* 0x000fe20003f04070 */
[----:B------:R-:W-:Y:S01]  /*05b0*/  BSSY.RECONVERGENT B1, `(.L_x_9) ;  /* 0x000001e000017945 */ /* 0x000fe20003800200 */
[----:B------:R-:W-:-:S11]  /*05c0*/  SHF.R.U32.HI R5, RZ, 0x14, R9 ;  /* 0x00000014ff057819 */ /* 0x000fd60000011609 */
[----:B------:R-:W-:-:S10]  /*05d0*/  @!P0 DMUL R8, R8, 1.80143985094819840000e+16 ;  /* 0x4350000008088828 */ /* 0x000fd40000000000 */
[C---:B------:R-:W-:Y:S01]  /*05e0*/  @!P0 LEA.HI R0, R9.reuse, R5, RZ, 0xc ;  /* 0x0000000509008211 */ /* 0x040fe200078f60ff */
[----:B------:R-:W-:Y:S01]  /*05f0*/  IMAD.MOV.U32 R7, RZ, RZ, R8 ;  /* 0x000000ffff077224 */ /* 0x000fe200078e0008 */
[----:B------:R-:W-:-:S03]  /*0600*/  LOP3.LUT R9, R9, 0xfffff, RZ, 0xc0, !PT ;  /* 0x000fffff09097812 */ /* 0x000fc600078ec0ff */
[----:B------:R-:W-:Y:S01]  /*0610*/  @!P0 VIADD R5, R0, 0xffffffca ;  /* 0xffffffca00058836 */ /* 0x000fe20000000000 */
[----:B------:R-:W-:-:S03]  /*0620*/  LOP3.LUT R9, R9, 0x100000, RZ, 0xfc, !PT ;  /* 0x0010000009097812 */ /* 0x000fc600078efcff */
[----:B------:R-:W-:-:S04]  /*0630*/  VIADD R10, R5, 0xfffffc00 ;  /* 0xfffffc00050a7836 */ /* 0x000fc80000000000 */
[----:B------:R-:W-:Y:S01]  /*0640*/  IMAD.MOV.U32 R0, RZ, RZ, R10 ;  /* 0x000000ffff007224 */ /* 0x000fe200078e000a */
[----:B------:R-:W-:-:S04]  /*0650*/  VIMNMX R11, PT, PT, RZ, R10, PT ;  /* 0x0000000aff0b7248 */ /* 0x000fc80003fe0100 */
[----:B------:R-:W-:-:S05]  /*0660*/  IADD3 R5, PT, PT, R5, -0x400, -R11 ;  /* 0xfffffc0005057810 */ /* 0x000fca0007ffe80b */
[----:B------:R-:W-:-:S05]  /*0670*/  VIADD R5, R5, 0x1 ;  /* 0x0000000105057836 */ /* 0x000fca0000000000 */
[----:B------:R-:W-:-:S13]  /*0680*/  LOP3.LUT P0, R5, R5, 0x3, RZ, 0xc0, !PT ;  /* 0x0000000305057812 */ /* 0x000fda000780c0ff */
[----:B------:R-:W-:Y:S05]  /*0690*/  @!P0 BRA `(.L_x_10) ;  /* 0x00000000003c8947 */ /* 0x000fea0003800000 */
[----:B------:R-:W-:Y:S01]  /*06a0*/  BSSY.RECONVERGENT B2, `(.L_x_10) ;  /* 0x000000e000027945 */ /* 0x000fe20003800200 */
[----:B------:R-:W-:Y:S02]  /*06b0*/  IMAD.MOV R5, RZ, RZ, -R5 ;  /* 0x000000ffff057224 */ /* 0x000fe400078e0a05 */
[----:B------:R-:W-:-:S07]  /*06c0*/  IMAD.MOV.U32 R0, RZ, RZ, R10 ;  /* 0x000000ffff007224 */ /* 0x000fce00078e000a */
.L_x_11:
[----:B------:R-:W-:Y:S01]  /*06d0*/  VIADD R5, R5, 0x1 ;  /* 0x0000000105057836 */ /* 0x000fe20000000000 */
[----:B------:R-:W-:Y:S01]  /*06e0*/  IADD3 R8, P0, PT, R7, -0x54442d18, RZ ;  /* 0xabbbd2e807087810 */ /* 0x000fe20007f1e0ff */
[----:B------:R-:W-:-:S03]  /*06f0*/  VIADD R0, R0, 0xffffffff ;  /* 0xffffffff00007836 */ /* 0x000fc60000000000 */
[----:B------:R-:W-:Y:S02]  /*0700*/  ISETP.NE.AND P1, PT, R5, RZ, PT ;  /* 0x000000ff0500720c */ /* 0x000fe40003f25270 */
[----:B------:R-:W-:-:S04]  /*0710*/  IADD3.X R6, PT, PT, R9, -0x1921fc, RZ, P0, !PT ;  /* 0xffe6de0409067810 */ /* 0x000fc800007fe4ff */
[----:B------:R-:W-:-:S04]  /*0720*/  ISETP.GE.AND P0, PT, R6, RZ, PT ;  /* 0x000000ff0600720c */ /* 0x000fc80003f06270 */
[----:B------:R-:W-:Y:S02]  /*0730*/  SEL R8, R7, R8, !P0 ;  /* 0x0000000807087207 */ /* 0x000fe40004000000 */
[----:B------:R-:W-:-:S03]  /*0740*/  SEL R6, R9, R6, !P0 ;  /* 0x0000000609067207 */ /* 0x000fc60004000000 */
[C---:B------:R-:W-:Y:S01]  /*0750*/  IMAD.SHL.U32 R7, R8.reuse, 0x2, RZ ;  /* 0x0000000208077824 */ /* 0x040fe200078e00ff */
[----:B------:R-:W-:Y:S01]  /*0760*/  SHF.L.U64.HI R9, R8, 0x1, R6 ;  /* 0x0000000108097819 */ /* 0x000fe20000010206 */
[----:B------:R-:W-:Y:S06]  /*0770*/  @P1 BRA `(.L_x_11) ;  /* 0xfffffffc00d41947 */ /* 0x000fec000383ffff */
[----:B------:R-:W-:Y:S05]  /*0780*/  BSYNC.RECONVERGENT B2 ;  /* 0x0000000000027941 */ /* 0x000fea0003800200 */
.L_x_10:
[----:B------:R-:W-:Y:S05]  /*0790*/  BSYNC.RECONVERGENT B1 ;  /* 0x0000000000017941 */ /* 0x000fea0003800200 */
.L_x_9:
[----:B------:R-:W-:Y:S01]  /*07a0*/  IMAD.IADD R5, R10, 0x1, -R11 ;  /* 0x000000010a057824 */ /* 0x000fe200078e0a0b */
[----:B------:R-:W-:Y:S04]  /*07b0*/  BSSY.RECONVERGENT B1, `(.L_x_12) ;  /* 0x0000025000017945 */ /* 0x000fe80003800200 */
[----:B------:R-:W-:-:S13]  /*07c0*/  ISETP.GE.U32.AND P0, PT, R5, 0x3, PT ;  /* 0x000000030500780c */ /* 0x000fda0003f06070 */
[----:B------:R-:W-:Y:S05]  /*07d0*/  @!P0 BRA `(.L_x_13) ;  /* 0x0000000000888947 */ /* 0x000fea0003800000 */
[----:B------:R-:W-:Y:S01]  /*07e0*/  BSSY.RECONVERGENT B2, `(.L_x_14) ;  /* 0x0000020000027945 */ /* 0x000fe20003800200 */
.L_x_15:
[----:B------:R-:W-:Y:S02]  /*07f0*/  IADD3 R6, P0, PT, R7, -0x54442d18, RZ ;  /* 0xabbbd2e807067810 */ /* 0x000fe40007f1e0ff */
[C---:B------:R-:W-:Y:S01]  /*0800*/  ISETP.GT.AND P1, PT, R0.reuse, 0x3, PT ;  /* 0x000000030000780c */ /* 0x040fe20003f24270 */
[----:B------:R-:W-:Y:S01]  /*0810*/  VIADD R0, R0, 0xfffffffc ;  /* 0xfffffffc00007836 */ /* 0x000fe20000000000 */
[----:B------:R-:W-:-:S04]  /*0820*/  IADD3.X R8, PT, PT, R9, -0x1921fc, RZ, P0, !PT ;  /* 0xffe6de0409087810 */ /* 0x000fc800007fe4ff */
[----:B------:R-:W-:-:S04]  /*0830*/  ISETP.GE.AND P0, PT, R8, RZ, PT ;  /* 0x000000ff0800720c */ /* 0x000fc80003f06270 */
[----:B------:R-:W-:Y:S02]  /*0840*/  SEL R6, R7, R6, !P0 ;  /* 0x0000000607067207 */ /* 0x000fe40004000000 */
[----:B------:R-:W-:-:S03]  /*0850*/  SEL R9, R9, R8, !P0 ;  /* 0x0000000809097207 */ /* 0x000fc60004000000 */
[C---:B------:R-:W-:Y:S01]  /*0860*/  IMAD.SHL.U32 R8, R6.reuse, 0x2, RZ ;  /* 0x0000000206087824 */ /* 0x040fe200078e00ff */
[----:B------:R-:W-:-:S04]  /*0870*/  SHF.L.U64.HI R9, R6, 0x1, R9 ;  /* 0x0000000106097819 */ /* 0x000fc80000010209 */
[----:B------:R-:W-:-:S04]  /*0880*/  IADD3 R5, P0, PT, R8, -0x54442d18, RZ ;  /* 0xabbbd2e808057810 */ /* 0x000fc80007f1e0ff */
        /* <DEDUP_REMOVED lines=22> */
.L_x_14:
[----:B------:R-:W-:-:S07]  /*09f0*/  IMAD.MOV.U32 R8, RZ, RZ, R5 ;  /* 0x000000ffff087224 */ /* 0x000fce00078e0005 */
.L_x_13:
[----:B------:R-:W-:Y:S05]  /*0a00*/  BSYNC.RECONVERGENT B1 ;  /* 0x0000000000017941 */ /* 0x000fea0003800200 */
.L_x_12:
[----:B------:R-:W-:Y:S01]  /*0a10*/  LOP3.LUT R9, R6, 0x7fffffff, RZ, 0xc0, !PT ;  /* 0x7fffffff06097812 */ /* 0x000fe200078ec0ff */
[----:B------:R-:W-:Y:S01]  /*0a20*/  BSSY.RECONVERGENT B1, `(.L_x_16) ;  /* 0x0000012000017945 */ /* 0x000fe20003800200 */
[----:B------:R-:W-:Y:S02]  /*0a30*/  ISETP.NE.U32.AND P0, PT, R8, RZ, PT ;  /* 0x000000ff0800720c */ /* 0x000fe40003f05070 */
[----:B------:R-:W-:Y:S02]  /*0a40*/  CS2R R6, SRZ ;  /* 0x0000000000067805 */ /* 0x000fe4000001ff00 */
[----:B------:R-:W-:-:S13]  /*0a50*/  ISETP.NE.AND.EX P0, PT, R9, RZ, PT, P0 ;  /* 0x000000ff0900720c */ /* 0x000fda0003f05300 */
[----:B------:R-:W-:Y:S05]  /*0a60*/  @!P0 BRA `(.L_x_17) ;  /* 0x0000000000348947 */ /* 0x000fea0003800000 */
[----:B------:R-:W-:-:S10]  /*0a70*/  DMUL R6, R8, 1.80143985094819840000e+16 ;  /* 0x4350000008067828 */ /* 0x000fd40000000000 */
[----:B------:R-:W-:-:S04]  /*0a80*/  SHF.R.U32.HI R6, RZ, 0x14, R7 ;  /* 0x00000014ff067819 */ /* 0x000fc80000011607 */
[----:B------:R-:W-:-:S04]  /*0a90*/  IADD3 R5, PT, PT, -R6, 0x37, RZ ;  /* 0x0000003706057810 */ /* 0x000fc80007ffe1ff */
[----:B------:R-:W-:Y:S02]  /*0aa0*/  IADD3 R7, PT, PT, -R5, 0x400, RZ ;  /* 0x0000040005077810 */ /* 0x000fe40007ffe1ff */
[CC--:B------:R-:W-:Y:S02]  /*0ab0*/  SHF.L.U64.HI R9, R8.reuse, R5.reuse, R9 ;  /* 0x0000000508097219 */ /* 0x0c0fe40000010209 */
[----:B------:R-:W-:Y:S02]  /*0ac0*/  ISETP.GT.AND P0, PT, R7, RZ, PT ;  /* 0x000000ff0700720c */ /* 0x000fe40003f04270 */
[----:B------:R-:W-:-:S11]  /*0ad0*/  SHF.L.U32 R5, R8, R5, RZ ;  /* 0x0000000508057219 */ /* 0x000fd600000006ff */
[----:B------:R-:W-:-:S04]  /*0ae0*/  @!P0 IADD3 R0, PT, PT, -R7, 0x1, RZ ;  /* 0x0000000107008810 */ /* 0x000fc80007ffe1ff */
[-CC-:B------:R-:W-:Y:S02]  /*0af0*/  @!P0 SHF.R.U64 R6, R5, R0.reuse, R9.reuse ;  /* 0x0000000005068219 */ /* 0x180fe40000001209 */
[----:B------:R-:W-:Y:S01]  /*0b00*/  @P0 IADD3 R6, P1, PT, RZ, R5, RZ ;  /* 0x00000005ff060210 */ /* 0x000fe20007f3e0ff */
[----:B------:R-:W-:Y:S01]  /*0b10*/  @P0 VIADD R5, R7, 0xffffffff ;  /* 0xffffffff07050836 */ /* 0x000fe20000000000 */
[----:B------:R-:W-:-:S03]  /*0b20*/  @!P0 SHF.R.U32.HI R7, RZ, R0, R9 ;  /* 0x00000000ff078219 */ /* 0x000fc60000011609 */
[----:B------:R-:W-:-:S08]  /*0b30*/  @P0 IMAD.U32.X R7, R5, 0x100000, R9, P1 ;  /* 0x0010000005070824 */ /* 0x000fd000008e0409 */
.L_x_17:
[----:B------:R-:W-:Y:S05]  /*0b40*/  BSYNC.RECONVERGENT B1 ;  /* 0x0000000000017941 */ /* 0x000fea0003800200 */
.L_x_16:
[----:B------:R-:W-:-:S07]  /*0b50*/  LOP3.LUT R7, R7, 0x80000000, R3, 0xb8, !PT ;  /* 0x8000000007077812 */ /* 0x000fce00078eb803 */
.L_x_8:
[----:B------:R-:W-:Y:S05]  /*0b60*/  BSYNC.RECONVERGENT B0 ;  /* 0x0000000000007941 */ /* 0x000fea0003800200 */
.L_x_6:
[----:B------:R-:W0:Y:S01]  /*0b70*/  MUFU.RCP64H R3, 3.1415920257568359375 ;  /* 0x400921fb00037908 */ /* 0x000e220000001800 */
[----:B------:R-:W-:Y:S01]  /*0b80*/  IMAD.MOV.U32 R10, RZ, RZ, 0x54442d18 ;  /* 0x54442d18ff0a7424 */ /* 0x000fe200078e00ff */
[----:B------:R-:W-:Y:S01]  /*0b90*/  FSETP.GEU.AND P1, PT, |R7|, 6.5827683646048100446e-37, PT ;  /* 0x036000000700780b */ /* 0x000fe20003f2e200 */
[----:B------:R-:W-:Y:S01]  /*0ba0*/  IMAD.MOV.U32 R11, RZ, RZ, 0x400921fb ;  /* 0x400921fbff0b7424 */ /* 0x000fe200078e00ff */
[----:B------:R-:W-:Y:S01]  /*0bb0*/  BSSY.RECONVERGENT B0, `(.L_x_18) ;  /* 0x0000011000007945 */ /* 0x000fe20003800200 */
[----:B------:R-:W-:-:S06]  /*0bc0*/  IMAD.MOV.U32 R2, RZ, RZ, 0x1 ;  /* 0x00000001ff027424 */ /* 0x000fcc00078e00ff */
[----:B0-----:R-:W-:-:S08]  /*0bd0*/  DFMA R8, R2, -R10, 1 ;  /* 0x3ff000000208742b */ /* 0x001fd0000000080a */
[----:B------:R-:W-:-:S08]  /*0be0*/  DFMA R8, R8, R8, R8 ;  /* 0x000000080808722b */ /* 0x000fd00000000008 */
[----:B------:R-:W-:-:S08]  /*0bf0*/  DFMA R8, R2, R8, R2 ;  /* 0x000000080208722b */ /* 0x000fd00000000002 */
[----:B------:R-:W-:-:S08]  /*0c00*/  DFMA R2, R8, -R10, 1 ;  /* 0x3ff000000802742b */ /* 0x000fd0000000080a */
[----:B------:R-:W-:-:S08]  /*0c10*/  DFMA R2, R8, R2, R8 ;  /* 0x000000020802722b */ /* 0x000fd00000000008 */
[----:B------:R-:W-:-:S08]  /*0c20*/  DMUL R8, R2, R6 ;  /* 0x0000000602087228 */ /* 0x000fd00000000000 */
[----:B------:R-:W-:-:S08]  /*0c30*/  DFMA R10, R8, -R10, R6 ;  /* 0x8000000a080a722b */ /* 0x000fd00000000006 */
[----:B------:R-:W-:-:S10]  /*0c40*/  DFMA R2, R2, R10, R8 ;  /* 0x0000000a0202722b */ /* 0x000fd40000000008 */
[----:B------:R-:W-:-:S05]  /*0c50*/  FFMA R0, RZ, 2.1426990032196044922, R3 ;  /* 0x400921fbff007823 */ /* 0x000fca0000000003 */
[----:B------:R-:W-:-:S13]  /*0c60*/  FSETP.GT.AND P0, PT, |R0|, 1.469367938527859385e-39, PT ;  /* 0x001000000000780b */ /* 0x000fda0003f04200 */
[----:B------:R-:W-:Y:S05]  /*0c70*/  @P0 BRA P1, `(.L_x_19) ;  /* 0x0000000000100947 */ /* 0x000fea0000800000 */
[----:B------:R-:W-:-:S07]  /*0c80*/  MOV R0, 0xca0 ;  /* 0x00000ca000007802 */ /* 0x000fce0000000f00 */
[----:B------:R-:W-:Y:S05]  /*0c90*/  CALL.REL.NOINC `($__internal_0_$__cuda_sm20_div_rn_f64_full) ;  /* 0x0000000400147944 */ /* 0x000fea0003c00000 */
[----:B------:R-:W-:Y:S02]  /*0ca0*/  IMAD.MOV.U32 R2, RZ, RZ, R12 ;  /* 0x000000ffff027224 */ /* 0x000fe400078e000c */
[----:B------:R-:W-:-:S07]  /*0cb0*/  IMAD.MOV.U32 R3, RZ, RZ, R13 ;  /* 0x000000ffff037224 */ /* 0x000fce00078e000d */
.L_x_19:
[----:B------:R-:W-:Y:S05]  /*0cc0*/  BSYNC.RECONVERGENT B0 ;  /* 0x0000000000007941 */ /* 0x000fea0003800200 */
.L_x_18:
[----:B------:R-:W0:Y:S01]  /*0cd0*/  F2F.F32.F64 R2, R2 ;  /* 0x0000000200027310 */ /* 0x000e220000301000 */
[----:B------:R-:W1:Y:S01]  /*0ce0*/  LDC.64 R8, c[0x0][0x390] ;  /* 0x0000e400ff087b82 */ /* 0x000e620000000a00 */
[----:B------:R-:W-:Y:S01]  /*0cf0*/  BSSY.RECONVERGENT B0, `(.L_x_20) ;  /* 0x000000d000007945 */ /* 0x000fe20003800200 */
[----:B0-----:R-:W-:-:S05]  /*0d00*/  FMUL R10, R2, 8 ;  /* 0x41000000020a7820 */ /* 0x001fca0000400000 */
[C---:B------:R-:W-:Y:S02]  /*0d10*/  FSETP.GT.AND P0, PT, R10.reuse, 7, PT ;  /* 0x40e000000a00780b */ /* 0x040fe40003f04000 */
[----:B------:R-:W-:Y:S01]  /*0d20*/  FSETP.GTU.AND P1, PT, R10, 1, PT ;  /* 0x3f8000000a00780b */ /* 0x000fe20003f2c000 */
[----:B-1----:R-:W-:-:S12]  /*0d30*/  IMAD.WIDE R6, R4, 0x4, R8 ;  /* 0x0000000404067825 */ /* 0x002fd800078e0208 */
[----:B------:R-:W-:Y:S05]  /*0d40*/  @!P0 BRA P1, `(.L_x_21) ;  /* 0x00000000001c8947 */ /* 0x000fea0000800000 */
[----:B------:R-:W2:Y:S04]  /*0d50*/  LDG.E R0, desc[UR4][R6.64] ;  /* 0x0000000406007981 */ /* 0x000ea8000c1e1900 */
[----:B------:R-:W2:Y:S02]  /*0d60*/  LDG.E R3, desc[UR4][R6.64+-0x4] ;  /* 0xfffffc0406037981 */ /* 0x000ea4000c1e1900 */
[----:B--2---:R-:W-:-:S13]  /*0d70*/  ISETP.GT.AND P0, PT, R0, R3, PT ;  /* 0x000000030000720c */ /* 0x004fda0003f04270 */
[----:B------:R-:W-:Y:S05]  /*0d80*/  @!P0 BRA `(.L_x_21) ;  /* 0x00000000000c8947 */ /* 0x000fea0003800000 */
[----:B------:R-:W2:Y:S02]  /*0d90*/  LDG.E R3, desc[UR4][R6.64+0x4] ;  /* 0x0000040406037981 */ /* 0x000ea4000c1e1900 */
[----:B--2---:R-:W-:-:S13]  /*0da0*/  ISETP.GT.AND P0, PT, R0, R3, PT ;  /* 0x000000030000720c */ /* 0x004fda0003f04270 */
[----:B------:R-:W-:Y:S05]  /*0db0*/  @P0 BRA `(.L_x_22) ;  /* 0x0000000000a80947 */ /* 0x000fea0003800000 */
.L_x_21:
[----:B------:R-:W-:Y:S05]  /*0dc0*/  BSYNC.RECONVERGENT B0 ;  /* 0x0000000000007941 */ /* 0x000fea0003800200 */
.L_x_20:
[----:B------:R-:W0:Y:S01]  /*0dd0*/  LDC R3, c[0x0][0x3a0] ;  /* 0x0000e800ff037b82 */ /* 0x000e220000000800 */
[C---:B------:R-:W-:Y:S01]  /*0de0*/  FSETP.GTU.AND P0, PT, R10.reuse, 3, PT ;  /* 0x404000000a00780b */ /* 0x040fe20003f0c000 */
[----:B------:R-:W-:Y:S03]  /*0df0*/  BSSY.RECONVERGENT B1, `(.L_x_23) ;  /* 0x000000e000017945 */ /* 0x000fe60003800200 */
[----:B------:R-:W-:Y:S01]  /*0e00*/  FSETP.LEU.OR P0, PT, R10, 1, P0 ;  /* 0x3f8000000a00780b */ /* 0x000fe2000070b400 */
[----:B0-----:R-:W-:Y:S02]  /*0e10*/  IMAD.IADD R5, R4, 0x1, -R3 ;  /* 0x0000000104057824 */ /* 0x001fe400078e0a03 */
[----:B------:R-:W-:-:S04]  /*0e20*/  IMAD.WIDE R2, R3, 0x4, R6 ;  /* 0x0000000403027825 */ /* 0x000fc800078e0206 */
[----:B------:R-:W-:-:S06]  /*0e30*/  IMAD.WIDE R8, R5, 0x4, R8 ;  /* 0x0000000405087825 */ /* 0x000fcc00078e0208 */
[----:B------:R-:W-:Y:S05]  /*0e40*/  @P0 BRA `(.L_x_24) ;  /* 0x0000000000200947 */ /* 0x000fea0003800000 */
[----:B------:R-:W2:Y:S04]  /*0e50*/  LDG.E R11, desc[UR4][R6.64] ;  /* 0x00000004060b7981 */ /* 0x000ea8000c1e1900 */
[----:B------:R-:W2:Y:S02]  /*0e60*/  LDG.E R0, desc[UR4][R8.64+0x4] ;  /* 0x0000040408007981 */ /* 0x000ea4000c1e1900 */
[----:B--2---:R-:W-:-:S13]  /*0e70*/  ISETP.GT.AND P0, PT, R11, R0, PT ;  /* 0x000000000b00720c */ /* 0x004fda0003f04270 */
[----:B------:R-:W-:Y:S05]  /*0e80*/  @!P0 BRA `(.L_x_24) ;  /* 0x0000000000108947 */ /* 0x000fea0003800000 */
[----:B------:R-:W2:Y:S01]  /*0e90*/  LDG.E R5, desc[UR4][R2.64+-0x4] ;  /* 0xfffffc0402057981 */ /* 0x000ea2000c1e1900 */
[----:B------:R-:W-:-:S05]  /*0ea0*/  IMAD.MOV.U32 R0, RZ, RZ, R11 ;  /* 0x000000ffff007224 */ /* 0x000fca00078e000b */
[----:B--2---:R-:W-:-:S13]  /*0eb0*/  ISETP.GT.AND P0, PT, R0, R5, PT ;  /* 0x000000050000720c */ /* 0x004fda0003f04270 */
[----:B------:R-:W-:Y:S05]  /*0ec0*/  @P0 BRA `(.L_x_22) ;  /* 0x0000000000640947 */ /* 0x000fea0003800000 */
.L_x_24:
[----:B------:R-:W-:Y:S05]  /*0ed0*/  BSYNC.RECONVERGENT B1 ;  /* 0x0000000000017941 */ /* 0x000fea0003800200 */
.L_x_23:
[C---:B------:R-:W-:Y:S01]  /*0ee0*/  FSETP.GTU.AND P0, PT, R10.reuse, 5, PT ;  /* 0x40a000000a00780b */ /* 0x040fe20003f0c000 */
[----:B------:R-:W-:Y:S03]  /*0ef0*/  BSSY.RECONVERGENT B2, `(.L_x_25) ;  /* 0x000000b000027945 */ /* 0x000fe60003800200 */
[----:B------:R-:W-:-:S13]  /*0f00*/  FSETP.LEU.OR P0, PT, R10, 3, P0 ;  /* 0x404000000a00780b */ /* 0x000fda000070b400 */
        /* <DEDUP_REMOVED lines=9> */
.L_x_26:
[----:B------:R-:W-:Y:S05]  /*0fa0*/  BSYNC.RECONVERGENT B2 ;  /* 0x0000000000027941 */ /* 0x000fea0003800200 */
.L_x_25:
        /* <DEDUP_REMOVED lines=8> */
[----:B------:R-:W2:Y:S02]  /*1030*/  LDG.E R3, desc[UR4][R2.64+0x4] ;  /* 0x0000040402037981 */ /* 0x000ea4000c1e1900 */
[----:B--2---:R-:W-:-:S13]  /*1040*/  ISETP.GT.AND P0, PT, R0, R3, PT ;  /* 0x000000030000720c */ /* 0x004fda0003f04270 */
[----:B------:R-:W-:Y:S05]  /*1050*/  @!P0 BRA `(.L_x_28) ;  /* 0x0000000000108947 */ /* 0x000fea0003800000 */
.L_x_22:
[----:B------:R-:W0:Y:S02]  /*1060*/  LDC.64 R2, c[0x0][0x398] ;  /* 0x0000e600ff027b82 */ /* 0x000e240000000a00 */
[----:B0-----:R-:W-:-:S05]  /*1070*/  IMAD.WIDE R4, R4, 0x4, R2 ;  /* 0x0000000404047825 */ /* 0x001fca00078e0202 */
[----:B------:R-:W-:Y:S01]  /*1080*/  STG.E desc[UR4][R4.64], R0 ;  /* 0x0000000004007986 */ /* 0x000fe2000c101904 */
[----:B------:R-:W-:Y:S05]  /*1090*/  EXIT ;  /* 0x000000000000794d */ /* 0x000fea0003800000 */
.L_x_28:
[----:B------:R-:W-:Y:S05]  /*10a0*/  BSYNC.RECONVERGENT B3 ;  /* 0x0000000000037941 */ /* 0x000fea0003800200 */
.L_x_27:
[----:B------:R-:W0:Y:S02]  /*10b0*/  LDC.64 R2, c[0x0][0x398] ;  /* 0x0000e600ff027b82 */ /* 0x000e240000000a00 */
[----:B0-----:R-:W-:-:S05]  /*10c0*/  IMAD.WIDE R2, R4, 0x4, R2 ;  /* 0x0000000404027825 */ /* 0x001fca00078e0202 */
[----:B------:R-:W-:Y:S01]  /*10d0*/  STG.E desc[UR4][R2.64], RZ ;  /* 0x000000ff02007986 */ /* 0x000fe2000c101904 */
[----:B------:R-:W-:Y:S05]  /*10e0*/  EXIT ;  /* 0x000000000000794d */ /* 0x000fea0003800000 */
        .weak           $__internal_0_$__cuda_sm20_div_rn_f64_full
        .type           $__internal_0_$__cuda_sm20_div_rn_f64_full,@function
        .size           $__internal_0_$__cuda_sm20_div_rn_f64_full,($__internal_1_$__cuda_sm3x_div_rn_noftz_f32_slowpath - $__internal_0_$__cuda_sm20_div_rn_f64_full)
$__internal_0_$__cuda_sm20_div_rn_f64_full:
[----:B------:R-:W-:Y:S01]  /*10f0*/  IMAD.MOV.U32 R3, RZ, RZ, 0x3ff921fb ;  /* 0x3ff921fbff037424 */ /* 0x000fe200078e00ff */
[C---:B------:R-:W-:Y:S01]  /*1100*/  FSETP.GEU.AND P1, PT, |R7|.reuse, 1.469367938527859385e-39, PT ;  /* 0x001000000700780b */ /* 0x040fe20003f2e200 */
[----:B------:R-:W-:Y:S01]  /*1110*/  IMAD.MOV.U32 R2, RZ, RZ, 0x54442d18 ;  /* 0x54442d18ff027424 */ /* 0x000fe200078e00ff */
[----:B------:R-:W-:Y:S01]  /*1120*/  LOP3.LUT R5, R7, 0x7ff00000, RZ, 0xc0, !PT ;  /* 0x7ff0000007057812 */ /* 0x000fe200078ec0ff */
[----:B------:R-:W0:Y:S01]  /*1130*/  MUFU.RCP64H R9, R3 ;  /* 0x0000000300097308 */ /* 0x000e220000001800 */
[----:B------:R-:W-:Y:S01]  /*1140*/  IMAD.MOV.U32 R8, RZ, RZ, 0x1 ;  /* 0x00000001ff087424 */ /* 0x000fe200078e00ff */
[----:B------:R-:W-:Y:S01]  /*1150*/  BSSY.RECONVERGENT B1, `(.L_x_29) ;  /* 0x0000045000017945 */ /* 0x000fe20003800200 */
[----:B------:R-:W-:Y:S01]  /*1160*/  IMAD.MOV.U32 R13, RZ, RZ, 0x1ca00000 ;  /* 0x1ca00000ff0d7424 */ /* 0x000fe200078e00ff */
[----:B------:R-:W-:Y:S01]  /*1170*/  ISETP.GE.U32.AND P0, PT, R5, 0x40000000, PT ;  /* 0x400000000500780c */ /* 0x000fe20003f06070 */
[----:B------:R-:W-:Y:S02]  /*1180*/  IMAD.MOV.U32 R18, RZ, RZ, R5 ;  /* 0x000000ffff127224 */ /* 0x000fe400078e0005 */
[----:B------:R-:W-:Y:S01]  /*1190*/  IMAD.MOV.U32 R19, RZ, RZ, 0x40000000 ;  /* 0x40000000ff137424 */ /* 0x000fe200078e00ff */
[----:B------:R-:W-:-:S03]  /*11a0*/  SEL R13, R13, 0x63400000, !P0 ;  /* 0x634000000d0d7807 */ /* 0x000fc60004000000 */
[----:B------:R-:W-:Y:S01]  /*11b0*/  VIADD R20, R19, 0xffffffff ;  /* 0xffffffff13147836 */ /* 0x000fe20000000000 */
[----:B0-----:R-:W-:-:S08]  /*11c0*/  DFMA R10, R8, -R2, 1 ;  /* 0x3ff00000080a742b */ /* 0x001fd00000000802 */
[----:B------:R-:W-:-:S08]  /*11d0*/  DFMA R10, R10, R10, R10 ;  /* 0x0000000a0a0a722b */ /* 0x000fd0000000000a */
[----:B------:R-:W-:Y:S01]  /*11e0*/  DFMA R14, R8, R10, R8 ;  /* 0x0000000a080e722b */ /* 0x000fe20000000008 */
[C-C-:B------:R-:W-:Y:S01]  /*11f0*/  @!P1 LOP3.LUT R10, R13.reuse, 0x80000000, R7.reuse, 0xf8, !PT ;  /* 0x800000000d0a9812 */ /* 0x140fe200078ef807 */
[----:B------:R-:W-:Y:S01]  /*1200*/  IMAD.MOV.U32 R8, RZ, RZ, R6 ;  /* 0x000000ffff087224 */ /* 0x000fe200078e0006 */
[----:B------:R-:W-:Y:S02]  /*1210*/  LOP3.LUT R9, R13, 0x800fffff, R7, 0xf8, !PT ;  /* 0x800fffff0d097812 */ /* 0x000fe400078ef807 */
[----:B------:R-:W-:Y:S01]  /*1220*/  @!P1 LOP3.LUT R11, R10, 0x100000, RZ, 0xfc, !PT ;  /* 0x001000000a0b9812 */ /* 0x000fe200078efcff */
[----:B------:R-:W-:Y:S02]  /*1230*/  @!P1 IMAD.MOV.U32 R10, RZ, RZ, RZ ;  /* 0x000000ffff0a9224 */ /* 0x000fe400078e00ff */
[----:B------:R-:W-:-:S04]  /*1240*/  DFMA R16, R14, -R2, 1 ;  /* 0x3ff000000e10742b */ /* 0x000fc80000000802 */
[----:B------:R-:W-:-:S04]  /*1250*/  @!P1 DFMA R8, R8, 2, -R10 ;  /* 0x400000000808982b */ /* 0x000fc8000000080a */
[----:B------:R-:W-:-:S06]  /*1260*/  DFMA R16, R14, R16, R14 ;  /* 0x000000100e10722b */ /* 0x000fcc000000000e */
[----:B------:R-:W-:Y:S02]  /*1270*/  @!P1 LOP3.LUT R18, R9, 0x7ff00000, RZ, 0xc0, !PT ;  /* 0x7ff0000009129812 */ /* 0x000fe400078ec0ff */
[----:B------:R-:W-:-:S03]  /*1280*/  DMUL R10, R16, R8 ;  /* 0x00000008100a7228 */ /* 0x000fc60000000000 */
[----:B------:R-:W-:-:S05]  /*1290*/  VIADD R12, R18, 0xffffffff ;  /* 0xffffffff120c7836 */ /* 0x000fca0000000000 */
[----:B------:R-:W-:Y:S01]  /*12a0*/  DFMA R14, R10, -R2, R8 ;  /* 0x800000020a0e722b */ /* 0x000fe20000000008 */
[----:B------:R-:W-:-:S04]  /*12b0*/  ISETP.GT.U32.AND P0, PT, R12, 0x7feffffe, PT ;  /* 0x7feffffe0c00780c */ /* 0x000fc80003f04070 */
[----:B------:R-:W-:-:S03]  /*12c0*/  ISETP.GT.U32.OR P0, PT, R20, 0x7feffffe, P0 ;  /* 0x7feffffe1400780c */ /* 0x000fc60000704470 */
[----:B------:R-:W-:-:S10]  /*12d0*/  DFMA R10, R16, R14, R10 ;  /* 0x0000000e100a722b */ /* 0x000fd4000000000a */
[----:B------:R-:W-:Y:S05]  /*12e0*/  @P0 BRA `(.L_x_30) ;  /* 0x0000000000680947 */ /* 0x000fea0003800000 */
[----:B------:R-:W-:-:S05]  /*12f0*/  IMAD.MOV.U32 R6, RZ, RZ, 0x40000000 ;  /* 0x40000000ff067424 */ /* 0x000fca00078e00ff */
[----:B------:R-:W-:-:S04]  /*1300*/  VIADDMNMX R5, R5, -R6, 0xb9600000, !PT ;  /* 0xb960000005057446 */ /* 0x000fc80007800906 */
[----:B------:R-:W-:-:S05]  /*1310*/  VIMNMX R6, PT, PT, R5, 0x46a00000, PT ;  /* 0x46a0000005067848 */ /* 0x000fca0003fe0100 */
[----:B------:R-:W-:Y:S02]  /*1320*/  IMAD.IADD R14, R6, 0x1, -R13 ;  /* 0x00000001060e7824 */ /* 0x000fe400078e0a0d */
[----:B------:R-:W-:Y:S02]  /*1330*/  IMAD.MOV.U32 R6, RZ, RZ, RZ ;  /* 0x000000ffff067224 */ /* 0x000fe400078e00ff */
[----:B------:R-:W-:-:S06]  /*1340*/  VIADD R7, R14, 0x7fe00000 ;  /* 0x7fe000000e077836 */ /* 0x000fcc0000000000 */
[----:B------:R-:W-:-:S10]  /*1350*/  DMUL R12, R10, R6 ;  /* 0x000000060a0c7228 */ /* 0x000fd40000000000 */
[----:B------:R-:W-:-:S13]  /*1360*/  FSETP.GTU.AND P0, PT, |R13|, 1.469367938527859385e-39, PT ;  /* 0x001000000d00780b */ /* 0x000fda0003f0c200 */
[----:B------:R-:W-:Y:S05]  /*1370*/  @P0 BRA `(.L_x_31) ;  /* 0x0000000000880947 */ /* 0x000fea0003800000 */
[----:B------:R-:W-:Y:S01]  /*1380*/  DFMA R2, R10, -R2, R8 ;  /* 0x800000020a02722b */ /* 0x000fe20000000008 */
[----:B------:R-:W-:-:S09]  /*1390*/  IMAD.MOV.U32 R6, RZ, RZ, RZ ;  /* 0x000000ffff067224 */ /* 0x000fd200078e00ff */
[C---:B------:R-:W-:Y:S02]  /*13a0*/  FSETP.NEU.AND P0, PT, R3.reuse, RZ, PT ;  /* 0x000000ff0300720b */ /* 0x040fe40003f0d000 */
[----:B------:R-:W-:-:S04]  /*13b0*/  LOP3.LUT R2, R3, 0x400921fb, RZ, 0x3c, !PT ;  /* 0x400921fb03027812 */ /* 0x000fc800078e3cff */
[----:B------:R-:W-:-:S04]  /*13c0*/  LOP3.LUT R5, R2, 0x80000000, RZ, 0xc0, !PT ;  /* 0x8000000002057812 */ /* 0x000fc800078ec0ff */
[----:B------:R-:W-:-:S03]  /*13d0*/  LOP3.LUT R7, R5, R7, RZ, 0xfc, !PT ;  /* 0x0000000705077212 */ /* 0x000fc600078efcff */
[----:B------:R-:W-:Y:S05]  /*13e0*/  @!P0 BRA `(.L_x_31) ;  /* 0x00000000006c8947 */ /* 0x000fea0003800000 */
[----:B------:R-:W-:Y:S01]  /*13f0*/  IMAD.MOV R3, RZ, RZ, -R14 ;  /* 0x000000ffff037224 */ /* 0x000fe200078e0a0e */
[----:B------:R-:W-:Y:S01]  /*1400*/  DMUL.RP R6, R10, R6 ;  /* 0x000000060a067228 */ /* 0x000fe20000008000 */
[----:B------:R-:W-:-:S06]  /*1410*/  IMAD.MOV.U32 R2, RZ, RZ, RZ ;  /* 0x000000ffff027224 */ /* 0x000fcc00078e00ff */
[----:B------:R-:W-:-:S03]  /*1420*/  DFMA R2, R12, -R2, R10 ;  /* 0x800000020c02722b */ /* 0x000fc6000000000a */
[----:B------:R-:W-:-:S03]  /*1430*/  LOP3.LUT R5, R7, R5, RZ, 0x3c, !PT ;  /* 0x0000000507057212 */ /* 0x000fc600078e3cff */
[----:B------:R-:W-:-:S04]  /*1440*/  IADD3 R2, PT, PT, -R14, -0x43300000, RZ ;  /* 0xbcd000000e027810 */ /* 0x000fc80007ffe1ff */
[----:B------:R-:W-:-:S04]  /*1450*/  FSETP.NEU.AND P0, PT, |R3|, R2, PT ;  /* 0x000000020300720b */ /* 0x000fc80003f0d200 */
[----:B------:R-:W-:Y:S02]  /*1460*/  FSEL R12, R6, R12, !P0 ;  /* 0x0000000c060c7208 */ /* 0x000fe40004000000 */
[----:B------:R-:W-:Y:S01]  /*1470*/  FSEL R13, R5, R13, !P0 ;  /* 0x0000000d050d7208 */ /* 0x000fe20004000000 */
[----:B------:R-:W-:Y:S06]  /*1480*/  BRA `(.L_x_31) ;  /* 0x0000000000447947 */ /* 0x000fec0003800000 */
.L_x_30:
[----:B------:R-:W-:-:S14]  /*1490*/  DSETP.NAN.AND P0, PT, R6, R6, PT ;  /* 0x000000060600722a */ /* 0x000fdc0003f08000 */
[----:B------:R-:W-:Y:S05]  /*14a0*/  @P0 BRA `(.L_x_32) ;  /* 0x0000000000340947 */ /* 0x000fea0003800000 */
[----:B------:R-:W-:Y:S01]  /*14b0*/  ISETP.NE.AND P0, PT, R18, R19, PT ;  /* 0x000000131200720c */ /* 0x000fe20003f05270 */
[----:B------:R-:W-:Y:S02]  /*14c0*/  IMAD.MOV.U32 R12, RZ, RZ, 0x0 ;  /* 0x00000000ff0c7424 */ /* 0x000fe400078e00ff */
[----:B------:R-:W-:-:S10]  /*14d0*/  IMAD.MOV.U32 R13, RZ, RZ, -0x80000 ;  /* 0xfff80000ff0d7424 */ /* 0x000fd400078e00ff */
[----:B------:R-:W-:Y:S05]  /*14e0*/  @!P0 BRA `(.L_x_31) ;  /* 0x00000000002c8947 */ /* 0x000fea0003800000 */
[----:B------:R-:W-:Y:S02]  /*14f0*/  ISETP.NE.AND P0, PT, R18, 0x7ff00000, PT ;  /* 0x7ff000001200780c */ /* 0x000fe40003f05270 */
[----:B------:R-:W-:Y:S02]  /*1500*/  LOP3.LUT R6, R7, 0x400921fb, RZ, 0x3c, !PT ;  /* 0x400921fb07067812 */ /* 0x000fe400078e3cff */
[----:B------:R-:W-:Y:S02]  /*1510*/  ISETP.EQ.OR P0, PT, R19, RZ, !P0 ;  /* 0x000000ff1300720c */ /* 0x000fe40004702670 */
[----:B------:R-:W-:-:S11]  /*1520*/  LOP3.LUT R13, R6, 0x80000000, RZ, 0xc0, !PT ;  /* 0x80000000060d7812 */ /* 0x000fd600078ec0ff */
[----:B------:R-:W-:Y:S01]  /*1530*/  @P0 LOP3.LUT R2, R13, 0x7ff00000, RZ, 0xfc, !PT ;  /* 0x7ff000000d020812 */ /* 0x000fe200078efcff */
[----:B------:R-:W-:Y:S02]  /*1540*/  @!P0 IMAD.MOV.U32 R12, RZ, RZ, RZ ;  /* 0x000000ffff0c8224 */ /* 0x000fe400078e00ff */
[----:B------:R-:W-:Y:S02]  /*1550*/  @P0 IMAD.MOV.U32 R12, RZ, RZ, RZ ;  /* 0x000000ffff0c0224 */ /* 0x000fe400078e00ff */
[----:B------:R-:W-:Y:S01]  /*1560*/  @P0 IMAD.MOV.U32 R13, RZ, RZ, R2 ;  /* 0x000000ffff0d0224 */ /* 0x000fe200078e0002 */
[----:B------:R-:W-:Y:S06]  /*1570*/  BRA `(.L_x_31) ;  /* 0x0000000000087947 */ /* 0x000fec0003800000 */
.L_x_32:
[----:B------:R-:W-:Y:S01]  /*1580*/  LOP3.LUT R13, R7, 0x80000, RZ, 0xfc, !PT ;  /* 0x00080000070d7812 */ /* 0x000fe200078efcff */
[----:B------:R-:W-:-:S07]  /*1590*/  IMAD.MOV.U32 R12, RZ, RZ, R6 ;  /* 0x000000ffff0c7224 */ /* 0x000fce00078e0006 */
.L_x_31:
[----:B------:R-:W-:Y:S05]  /*15a0*/  BSYNC.RECONVERGENT B1 ;  /* 0x0000000000017941 */ /* 0x000fea0003800200 */
.L_x_29:
[----:B------:R-:W-:Y:S02]  /*15b0*/  IMAD.MOV.U32 R2, RZ, RZ, R0 ;  /* 0x000000ffff027224 */ /* 0x000fe400078e0000 */
[----:B------:R-:W-:-:S04]  /*15c0*/  IMAD.MOV.U32 R3, RZ, RZ, 0x0 ;  /* 0x00000000ff037424 */ /* 0x000fc800078e00ff */
[----:B------:R-:W-:Y:S05]  /*15d0*/  RET.REL.NODEC R2 `(_Z29non_maximum_suppressionKernelPKiS0_S0_Piii) ;  /* 0xffffffe802887950 */ /* 0x000fea0003c3ffff */
        .weak           $__internal_1_$__cuda_sm3x_div_rn_noftz_f32_slowpath
        .type           $__internal_1_$__cuda_sm3x_div_rn_noftz_f32_slowpath,@function
        .size           $__internal_1_$__cuda_sm3x_div_rn_noftz_f32_slowpath,(.L_x_73 - $__internal_1_$__cuda_sm3x_div_rn_noftz_f32_slowpath)
$__internal_1_$__cuda_sm3x_div_rn_noftz_f32_slowpath:
[--C-:B------:R-:W-:Y:S01]  /*15e0*/  SHF.R.U32.HI R9, RZ, 0x17, R3.reuse ;  /* 0x00000017ff097819 */ /* 0x100fe20000011603 */
[----:B------:R-:W-:Y:S01]  /*15f0*/  BSSY.RECONVERGENT B1, `(.L_x_33) ;  /* 0x0000066000017945 */ /* 0x000fe20003800200 */
[--C-:B------:R-:W-:Y:S01]  /*1600*/  SHF.R.U32.HI R7, RZ, 0x17, R0.reuse ;  /* 0x00000017ff077819 */ /* 0x100fe20000011600 */
[----:B------:R-:W-:Y:S01]  /*1610*/  IMAD.MOV.U32 R11, RZ, RZ, R0 ;  /* 0x000000ffff0b7224 */ /* 0x000fe200078e0000 */
[----:B------:R-:W-:Y:S01]  /*1620*/  LOP3.LUT R9, R9, 0xff, RZ, 0xc0, !PT ;  /* 0x000000ff09097812 */ /* 0x000fe200078ec0ff */
[----:B------:R-:W-:Y:S01]  /*1630*/  IMAD.MOV.U32 R12, RZ, RZ, R3 ;  /* 0x000000ffff0c7224 */ /* 0x000fe200078e0003 */
[----:B------:R-:W-:-:S03]  /*1640*/  LOP3.LUT R10, R7, 0xff, RZ, 0xc0, !PT ;  /* 0x000000ff070a7812 */ /* 0x000fc600078ec0ff */
[----:B------:R-:W-:Y:S02]  /*1650*/  VIADD R14, R9, 0xffffffff ;  /* 0xffffffff090e7836 */ /* 0x000fe40000000000 */
[----:B------:R-:W-:-:S03]  /*1660*/  VIADD R13, R10, 0xffffffff ;  /* 0xffffffff0a0d7836 */ /* 0x000fc60000000000 */
[----:B------:R-:W-:-:S04]  /*1670*/  ISETP.GT.U32.AND P0, PT, R14, 0xfd, PT ;  /* 0x000000fd0e00780c */ /* 0x000fc80003f04070 */
[----:B------:R-:W-:-:S13]  /*1680*/  ISETP.GT.U32.OR P0, PT, R13, 0xfd, P0 ;  /* 0x000000fd0d00780c */ /* 0x000fda0000704470 */
[----:B------:R-:W-:Y:S01]  /*1690*/  @!P0 IMAD.MOV.U32 R7, RZ, RZ, RZ ;  /* 0x000000ffff078224 */ /* 0x000fe200078e00ff */
[----:B------:R-:W-:Y:S06]  /*16a0*/  @!P0 BRA `(.L_x_34) ;  /* 0x0000000000648947 */ /* 0x000fec0003800000 */
[----:B------:R-:W-:-:S13]  /*16b0*/  FSETP.GTU.FTZ.AND P0, PT, |R0|, +INF , PT ;  /* 0x7f8000000000780b */ /* 0x000fda0003f1c200 */
[----:B------:R-:W-:Y:S05]  /*16c0*/  @P0 BRA `(.L_x_35) ;  /* 0x00000004005c0947 */ /* 0x000fea0003800000 */
[----:B------:R-:W-:-:S13]  /*16d0*/  FSETP.GTU.FTZ.AND P0, PT, |R3|, +INF , PT ;  /* 0x7f8000000300780b */ /* 0x000fda0003f1c200 */
[----:B------:R-:W-:Y:S05]  /*16e0*/  @P0 BRA `(.L_x_35) ;  /* 0x0000000400540947 */ /* 0x000fea0003800000 */
[----:B------:R-:W-:-:S13]  /*16f0*/  LOP3.LUT P0, RZ, R12, 0x7fffffff, R11, 0xc8, !PT ;  /* 0x7fffffff0cff7812 */ /* 0x000fda000780c80b */
[----:B------:R-:W-:Y:S05]  /*1700*/  @!P0 BRA `(.L_x_36) ;  /* 0x0000000400448947 */ /* 0x000fea0003800000 */
[----:B------:R-:W-:Y:S01]  /*1710*/  FADD.FTZ R7, |R0|, -RZ ;  /* 0x800000ff00077221 */ /* 0x000fe20000010200 */
[----:B------:R-:W-:-:S04]  /*1720*/  FADD.FTZ R15, |R3|, -RZ ;  /* 0x800000ff030f7221 */ /* 0x000fc80000010200 */
[----:B------:R-:W-:Y:S02]  /*1730*/  FSETP.NEU.FTZ.AND P3, PT, R7, +INF , PT ;  /* 0x7f8000000700780b */ /* 0x000fe40003f7d000 */
[----:B------:R-:W-:Y:S02]  /*1740*/  FSETP.NEU.FTZ.AND P1, PT, R15, +INF , PT ;  /* 0x7f8000000f00780b */ /* 0x000fe40003f3d000 */
[----:B------:R-:W-:-:S11]  /*1750*/  FSETP.NEU.FTZ.AND P0, PT, R7, +INF , PT ;  /* 0x7f8000000700780b */ /* 0x000fd60003f1d000 */
[----:B------:R-:W-:Y:S05]  /*1760*/  @!P1 BRA !P3, `(.L_x_36) ;  /* 0x00000004002c9947 */ /* 0x000fea0005800000 */
[----:B------:R-:W-:-:S04]  /*1770*/  LOP3.LUT P3, RZ, R11, 0x7fffffff, RZ, 0xc0, !PT ;  /* 0x7fffffff0bff7812 */ /* 0x000fc8000786c0ff */
[----:B------:R-:W-:-:S13]  /*1780*/  PLOP3.LUT P1, PT, P1, P3, PT, 0x2f, 0xf2 ;  /* 0x0000000000f2781c */ /* 0x000fda0000f26577 */
[----:B------:R-:W-:Y:S05]  /*1790*/  @P1 BRA `(.L_x_37) ;  /* 0x0000000400181947 */ /* 0x000fea0003800000 */
[----:B------:R-:W-:-:S04]  /*17a0*/  LOP3.LUT P1, RZ, R12, 0x7fffffff, RZ, 0xc0, !PT ;  /* 0x7fffffff0cff7812 */ /* 0x000fc8000782c0ff */
[----:B------:R-:W-:-:S13]  /*17b0*/  PLOP3.LUT P0, PT, P0, P1, PT, 0x2f, 0xf2 ;  /* 0x0000000000f2781c */ /* 0x000fda0000702577 */
[----:B------:R-:W-:Y:S05]  /*17c0*/  @P0 BRA `(.L_x_38) ;  /* 0x0000000400000947 */ /* 0x000fea0003800000 */
[----:B------:R-:W-:Y:S02]  /*17d0*/  ISETP.GE.AND P0, PT, R13, RZ, PT ;  /* 0x000000ff0d00720c */ /* 0x000fe40003f06270 */
[----:B------:R-:W-:-:S11]  /*17e0*/  ISETP.GE.AND P1, PT, R14, RZ, PT ;  /* 0x000000ff0e00720c */ /* 0x000fd60003f26270 */
[----:B------:R-:W-:Y:S02]  /*17f0*/  @P0 IMAD.MOV.U32 R7, RZ, RZ, RZ ;  /* 0x000000ffff070224 */ /* 0x000fe400078e00ff */
[----:B------:R-:W-:Y:S01]  /*1800*/  @!P0 FFMA R11, R0, 1.84467440737095516160e+19, RZ ;  /* 0x5f800000000b8823 */ /* 0x000fe200000000ff */
[----:B------:R-:W-:Y:S02]  /*1810*/  @!P0 IMAD.MOV.U32 R7, RZ, RZ, -0x40 ;  /* 0xffffffc0ff078424 */ /* 0x000fe400078e00ff */
[----:B------:R-:W-:Y:S02]  /*1820*/  @!P1 FFMA R12, R3, 1.84467440737095516160e+19, RZ ;  /* 0x5f800000030c9823 */ /* 0x000fe400000000ff */
[----:B------:R-:W-:-:S07]  /*1830*/  @!P1 VIADD R7, R7, 0x40 ;  /* 0x0000004007079836 */ /* 0x000fce0000000000 */
.L_x_34:
[----:B------:R-:W-:Y:S01]  /*1840*/  LEA R13, R9, 0xc0800000, 0x17 ;  /* 0xc0800000090d7811 */ /* 0x000fe200078eb8ff */
[----:B------:R-:W-:Y:S01]  /*1850*/  VIADD R10, R10, 0xffffff81 ;  /* 0xffffff810a0a7836 */ /* 0x000fe20000000000 */
[----:B------:R-:W-:Y:S03]  /*1860*/  BSSY.RECONVERGENT B2, `(.L_x_39) ;  /* 0x0000035000027945 */ /* 0x000fe60003800200 */
[----:B------:R-:W-:Y:S02]  /*1870*/  IMAD.IADD R13, R12, 0x1, -R13 ;  /* 0x000000010c0d7824 */ /* 0x000fe400078e0a0d */
[C---:B------:R-:W-:Y:S01]  /*1880*/  IMAD R0, R10.reuse, -0x800000, R11 ;  /* 0xff8000000a007824 */ /* 0x040fe200078e020b */
[----:B------:R-:W-:Y:S01]  /*1890*/  IADD3 R10, PT, PT, R10, 0x7f, -R9 ;  /* 0x0000007f0a0a7810 */ /* 0x000fe20007ffe809 */
[----:B------:R-:W0:Y:S01]  /*18a0*/  MUFU.RCP R12, R13 ;  /* 0x0000000d000c7308 */ /* 0x000e220000001000 */
[----:B------:R-:W-:-:S03]  /*18b0*/  FADD.FTZ R15, -R13, -RZ ;  /* 0x800000ff0d0f7221 */ /* 0x000fc60000010100 */
[----:B------:R-:W-:Y:S02]  /*18c0*/  IMAD.IADD R10, R10, 0x1, R7 ;  /* 0x000000010a0a7824 */ /* 0x000fe400078e0207 */
[----:B0-----:R-:W-:-:S04]  /*18d0*/  FFMA R17, R12, R15, 1 ;  /* 0x3f8000000c117423 */ /* 0x001fc8000000000f */
[----:B------:R-:W-:-:S04]  /*18e0*/  FFMA R14, R12, R17, R12 ;  /* 0x000000110c0e7223 */ /* 0x000fc8000000000c */
[----:B------:R-:W-:-:S04]  /*18f0*/  FFMA R11, R0, R14, RZ ;  /* 0x0000000e000b7223 */ /* 0x000fc800000000ff */
[----:B------:R-:W-:-:S04]  /*1900*/  FFMA R12, R15, R11, R0 ;  /* 0x0000000b0f0c7223 */ /* 0x000fc80000000000 */
[----:B------:R-:W-:-:S04]  /*1910*/  FFMA R11, R14, R12, R11 ;  /* 0x0000000c0e0b7223 */ /* 0x000fc8000000000b */
[----:B------:R-:W-:-:S04]  /*1920*/  FFMA R12, R15, R11, R0 ;  /* 0x0000000b0f0c7223 */ /* 0x000fc80000000000 */
[----:B------:R-:W-:-:S05]  /*1930*/  FFMA R0, R14, R12, R11 ;  /* 0x0000000c0e007223 */ /* 0x000fca000000000b */
[----:B------:R-:W-:-:S04]  /*1940*/  SHF.R.U32.HI R9, RZ, 0x17, R0 ;  /* 0x00000017ff097819 */ /* 0x000fc80000011600 */
[----:B------:R-:W-:-:S05]  /*1950*/  LOP3.LUT R9, R9, 0xff, RZ, 0xc0, !PT ;  /* 0x000000ff09097812 */ /* 0x000fca00078ec0ff */
[----:B------:R-:W-:-:S04]  /*1960*/  IMAD.IADD R13, R9, 0x1, R10 ;  /* 0x00000001090d7824 */ /* 0x000fc800078e020a */
[----:B------:R-:W-:-:S05]  /*1970*/  VIADD R7, R13, 0xffffffff ;  /* 0xffffffff0d077836 */ /* 0x000fca0000000000 */
[----:B------:R-:W-:-:S13]  /*1980*/  ISETP.GE.U32.AND P0, PT, R7, 0xfe, PT ;  /* 0x000000fe0700780c */ /* 0x000fda0003f06070 */
[----:B------:R-:W-:Y:S05]  /*1990*/  @!P0 BRA `(.L_x_40) ;  /* 0x0000000000808947 */ /* 0x000fea0003800000 */
[----:B------:R-:W-:-:S13]  /*19a0*/  ISETP.GT.AND P0, PT, R13, 0xfe, PT ;  /* 0x000000fe0d00780c */ /* 0x000fda0003f04270 */
[----:B------:R-:W-:Y:S05]  /*19b0*/  @P0 BRA `(.L_x_41) ;  /* 0x00000000006c0947 */ /* 0x000fea0003800000 */
[----:B------:R-:W-:-:S13]  /*19c0*/  ISETP.GE.AND P0, PT, R13, 0x1, PT ;  /* 0x000000010d00780c */ /* 0x000fda0003f06270 */
[----:B------:R-:W-:Y:S05]  /*19d0*/  @P0 BRA `(.L_x_42) ;  /* 0x0000000000740947 */ /* 0x000fea0003800000 */
[----:B------:R-:W-:Y:S02]  /*19e0*/  ISETP.GE.AND P0, PT, R13, -0x18, PT ;  /* 0xffffffe80d00780c */ /* 0x000fe40003f06270 */
[----:B------:R-:W-:-:S11]  /*19f0*/  LOP3.LUT R0, R0, 0x80000000, RZ, 0xc0, !PT ;  /* 0x8000000000007812 */ /* 0x000fd600078ec0ff */
[----:B------:R-:W-:Y:S05]  /*1a00*/  @!P0 BRA `(.L_x_42) ;  /* 0x0000000000688947 */ /* 0x000fea0003800000 */
[CCC-:B------:R-:W-:Y:S01]  /*1a10*/  FFMA.RZ R7, R14.reuse, R12.reuse, R11.reuse ;  /* 0x0000000c0e077223 */ /* 0x1c0fe2000000c00b */
[CCC-:B------:R-:W-:Y:S01]  /*1a20*/  FFMA.RM R10, R14.reuse, R12.reuse, R11.reuse ;  /* 0x0000000c0e0a7223 */ /* 0x1c0fe2000000400b */
[C---:B------:R-:W-:Y:S02]  /*1a30*/  ISETP.NE.AND P3, PT, R13.reuse, RZ, PT ;  /* 0x000000ff0d00720c */ /* 0x040fe40003f65270 */
[----:B------:R-:W-:Y:S02]  /*1a40*/  ISETP.NE.AND P1, PT, R13, RZ, PT ;  /* 0x000000ff0d00720c */ /* 0x000fe40003f25270 */
[----:B------:R-:W-:Y:S01]  /*1a50*/  LOP3.LUT R9, R7, 0x7fffff, RZ, 0xc0, !PT ;  /* 0x007fffff07097812 */ /* 0x000fe200078ec0ff */
[----:B------:R-:W-:Y:S01]  /*1a60*/  FFMA.RP R7, R14, R12, R11 ;  /* 0x0000000c0e077223 */ /* 0x000fe2000000800b */
[----:B------:R-:W-:Y:S02]  /*1a70*/  VIADD R12, R13, 0x20 ;  /* 0x000000200d0c7836 */ /* 0x000fe40000000000 */
[----:B------:R-:W-:Y:S01]  /*1a80*/  LOP3.LUT R9, R9, 0x800000, RZ, 0xfc, !PT ;  /* 0x0080000009097812 */ /* 0x000fe200078efcff */
[----:B------:R-:W-:Y:S01]  /*1a90*/  IMAD.MOV R11, RZ, RZ, -R13 ;  /* 0x000000ffff0b7224 */ /* 0x000fe200078e0a0d */
[----:B------:R-:W-:-:S02]  /*1aa0*/  FSETP.NEU.FTZ.AND P0, PT, R7, R10, PT ;  /* 0x0000000a0700720b */ /* 0x000fc40003f1d000 */
[----:B------:R-:W-:Y:S02]  /*1ab0*/  SHF.L.U32 R12, R9, R12, RZ ;  /* 0x0000000c090c7219 */ /* 0x000fe400000006ff */
[----:B------:R-:W-:Y:S02]  /*1ac0*/  SEL R10, R11, RZ, P3 ;  /* 0x000000ff0b0a7207 */ /* 0x000fe40001800000 */
[----:B------:R-:W-:Y:S02]  /*1ad0*/  ISETP.NE.AND P1, PT, R12, RZ, P1 ;  /* 0x000000ff0c00720c */ /* 0x000fe40000f25270 */
[----:B------:R-:W-:Y:S02]  /*1ae0*/  SHF.R.U32.HI R10, RZ, R10, R9 ;  /* 0x0000000aff0a7219 */ /* 0x000fe40000011609 */
[----:B------:R-:W-:Y:S02]  /*1af0*/  PLOP3.LUT P0, PT, P0, P1, PT, 0xf8, 0x8f ;  /* 0x00000000008f781c */ /* 0x000fe40000703f70 */
[----:B------:R-:W-:-:S02]  /*1b00*/  SHF.R.U32.HI R12, RZ, 0x1, R10 ;  /* 0x00000001ff0c7819 */ /* 0x000fc4000001160a */
[----:B------:R-:W-:-:S04]  /*1b10*/  SEL R7, RZ, 0x1, !P0 ;  /* 0x00000001ff077807 */ /* 0x000fc80004000000 */
[----:B------:R-:W-:-:S04]  /*1b20*/  LOP3.LUT R7, R7, 0x1, R12, 0xf8, !PT ;  /* 0x0000000107077812 */ /* 0x000fc800078ef80c */
[----:B------:R-:W-:-:S05]  /*1b30*/  LOP3.LUT R7, R7, R10, RZ, 0xc0, !PT ;  /* 0x0000000a07077212 */ /* 0x000fca00078ec0ff */
[----:B------:R-:W-:-:S05]  /*1b40*/  IMAD.IADD R7, R12, 0x1, R7 ;  /* 0x000000010c077824 */ /* 0x000fca00078e0207 */
[----:B------:R-:W-:Y:S01]  /*1b50*/  LOP3.LUT R0, R7, R0, RZ, 0xfc, !PT ;  /* 0x0000000007007212 */ /* 0x000fe200078efcff */
[----:B------:R-:W-:Y:S06]  /*1b60*/  BRA `(.L_x_42) ;  /* 0x0000000000107947 */ /* 0x000fec0003800000 */
.L_x_41:
[----:B------:R-:W-:-:S04]  /*1b70*/  LOP3.LUT R0, R0, 0x80000000, RZ, 0xc0, !PT ;  /* 0x8000000000007812 */ /* 0x000fc800078ec0ff */
[----:B------:R-:W-:Y:S01]  /*1b80*/  LOP3.LUT R0, R0, 0x7f800000, RZ, 0xfc, !PT ;  /* 0x7f80000000007812 */ /* 0x000fe200078efcff */
[----:B------:R-:W-:Y:S06]  /*1b90*/  BRA `(.L_x_42) ;  /* 0x0000000000047947 */ /* 0x000fec0003800000 */
.L_x_40:
[----:B------:R-:W-:-:S07]  /*1ba0*/  IMAD R0, R10, 0x800000, R0 ;  /* 0x008000000a007824 */ /* 0x000fce00078e0200 */
.L_x_42:
[----:B------:R-:W-:Y:S05]  /*1bb0*/  BSYNC.RECONVERGENT B2 ;  /* 0x0000000000027941 */ /* 0x000fea0003800200 */
.L_x_39:
[----:B------:R-:W-:Y:S05]  /*1bc0*/  BRA `(.L_x_43) ;  /* 0x0000000000207947 */ /* 0x000fea0003800000 */
.L_x_38:
[----:B------:R-:W-:-:S04]  /*1bd0*/  LOP3.LUT R0, R12, 0x80000000, R11, 0x48, !PT ;  /* 0x800000000c007812 */ /* 0x000fc800078e480b */
[----:B------:R-:W-:Y:S01]  /*1be0*/  LOP3.LUT R0, R0, 0x7f800000, RZ, 0xfc, !PT ;  /* 0x7f80000000007812 */ /* 0x000fe200078efcff */
[----:B------:R-:W-:Y:S06]  /*1bf0*/  BRA `(.L_x_43) ;  /* 0x0000000000147947 */ /* 0x000fec0003800000 */
.L_x_37:
[----:B------:R-:W-:Y:S01]  /*1c00*/  LOP3.LUT R0, R12, 0x80000000, R11, 0x48, !PT ;  /* 0x800000000c007812 */ /* 0x000fe200078e480b */
[----:B------:R-:W-:Y:S06]  /*1c10*/  BRA `(.L_x_43) ;  /* 0x00000000000c7947 */ /* 0x000fec0003800000 */
.L_x_36:
[----:B------:R-:W0:Y:S01]  /*1c20*/  MUFU.RSQ R0, -QNAN ;  /* 0xffc0000000007908 */ /* 0x000e220000001400 */
[----:B------:R-:W-:Y:S05]  /*1c30*/  BRA `(.L_x_43) ;  /* 0x0000000000047947 */ /* 0x000fea0003800000 */
.L_x_35:
[----:B------:R-:W-:-:S07]  /*1c40*/  FADD.FTZ R0, R0, R3 ;  /* 0x0000000300007221 */ /* 0x000fce0000010000 */
.L_x_43:
[----:B------:R-:W-:Y:S05]  /*1c50*/  BSYNC.RECONVERGENT B1 ;  /* 0x0000000000017941 */ /* 0x000fea0003800200 */
.L_x_33:
[----:B------:R-:W-:-:S04]  /*1c60*/  IMAD.MOV.U32 R9, RZ, RZ, 0x0 ;  /* 0x00000000ff097424 */ /* 0x000fc800078e00ff */
[----:B0-----:R-:W-:Y:S05]  /*1c70*/  RET.REL.NODEC R8 `(_Z29non_maximum_suppressionKernelPKiS0_S0_Piii) ;  /* 0xffffffe008e07950 */ /* 0x001fea0003c3ffff */
.L_x_44:
        /* <DEDUP_REMOVED lines=16> */
.L_x_73:


//--------------------- .text._Z20mergeGradientsKernelPKiS0_Pii --------------------------
	.section	.text._Z20mergeGradientsKernelPKiS0_Pii,"ax",@progbits
	.align	128
        .global         _Z20mergeGradientsKernelPKiS0_Pii
        .type           _Z20mergeGradientsKernelPKiS0_Pii,@function
        .size           _Z20mergeGradientsKernelPKiS0_Pii,(.L_x_74 - _Z20mergeGradientsKernelPKiS0_Pii)
        .other          _Z20mergeGradientsKernelPKiS0_Pii,@"STO_CUDA_ENTRY STV_DEFAULT"
_Z20mergeGradientsKernelPKiS0_Pii:
.text._Z20mergeGradientsKernelPKiS0_Pii:
[----:B------:R-:W-:Y:S01]  /*0000*/  LDC R1, c[0x0][0x37c] ;  /* 0x0000df00ff017b82 */ /* 0x000fe20000000800 */
[----:B------:R-:W0:Y:S07]  /*0010*/  S2R R3, SR_TID.X ;  /* 0x0000000000037919 */ /* 0x000e2e0000002100 */
[----:B------:R-:W0:Y:S01]  /*0020*/  S2UR UR4, SR_CTAID.X ;  /* 0x00000000000479c3 */ /* 0x000e220000002500 */
[----:B------:R-:W1:Y:S07]  /*0030*/  LDCU UR5, c[0x0][0x398] ;  /* 0x00007300ff0577ac */ /* 0x000e6e0008000800 */
[----:B------:R-:W0:Y:S02]  /*0040*/  LDC R2, c[0x0][0x360] ;  /* 0x0000d800ff027b82 */ /* 0x000e240000000800 */
[----:B0-----:R-:W-:-:S05]  /*0050*/  IMAD R2, R2, UR4, R3 ;  /* 0x0000000402027c24 */ /* 0x001fca000f8e0203 */
[----:B-1----:R-:W-:-:S13]  /*0060*/  ISETP.GE.AND P0, PT, R2, UR5, PT ;  /* 0x0000000502007c0c */ /* 0x002fda000bf06270 */
[----:B------:R-:W-:Y:S05]  /*0070*/  @P0 EXIT ;  /* 0x000000000000094d */ /* 0x000fea0003800000 */
[----:B------:R-:W0:Y:S01]  /*0080*/  LDC.64 R6, c[0x0][0x380] ;  /* 0x0000e000ff067b82 */ /* 0x000e220000000a00 */
[----:B------:R-:W1:Y:S07]  /*0090*/  LDCU.64 UR4, c[0x0][0x358] ;  /* 0x00006b00ff0477ac */ /* 0x000e6e0008000a00 */
[----:B------:R-:W2:Y:S01]  /*00a0*/  LDC.64 R8, c[0x0][0x388] ;  /* 0x0000e200ff087b82 */ /* 0x000ea20000000a00 */
[----:B0-----:R-:W-:-:S06]  /*00b0*/  IMAD.WIDE R6, R2, 0x4, R6 ;  /* 0x0000000402067825 */ /* 0x001fcc00078e0206 */
[----:B-1----:R-:W3:Y:S01]  /*00c0*/  LDG.E R6, desc[UR4][R6.64] ;  /* 0x0000000406067981 */ /* 0x002ee2000c1e1900 */
[----:B--2---:R-:W-:-:S06]  /*00d0*/  IMAD.WIDE R8, R2, 0x4, R8 ;  /* 0x0000000402087825 */ /* 0x004fcc00078e0208 */
[----:B------:R-:W2:Y:S01]  /*00e0*/  LDG.E R8, desc[UR4][R8.64] ;  /* 0x0000000408087981 */ /* 0x000ea2000c1e1900 */
[----:B------:R-:W-:Y:S01]  /*00f0*/  BSSY.RECONVERGENT B0, `(.L_x_45) ;  /* 0x0000018000007945 */ /* 0x000fe20003800200 */
[----:B---3--:R-:W-:Y:S02]  /*0100*/  I2FP.F32.S32 R0, R6 ;  /* 0x0000000600007245 */ /* 0x008fe40000201400 */
[----:B--2---:R-:W-:-:S03]  /*0110*/  I2FP.F32.S32 R3, R8 ;  /* 0x0000000800037245 */ /* 0x004fc60000201400 */
[----:B------:R-:W-:Y:S02]  /*0120*/  FADD R0, |R0|, -RZ ;  /* 0x800000ff00007221 */ /* 0x000fe40000000200 */
[----:B------:R-:W-:-:S05]  /*0130*/  FADD R11, |R3|, -RZ ;  /* 0x800000ff030b7221 */ /* 0x000fca0000000200 */
[----:B------:R-:W-:-:S04]  /*0140*/  VIMNMX R3, PT, PT, R0, R11, !PT ;  /* 0x0000000b00037248 */ /* 0x000fc80007fe0100 */
[----:B------:R-:W-:Y:S02]  /*0150*/  LOP3.LUT R5, R3, 0xfe000000, RZ, 0xc0, !PT ;  /* 0xfe00000003057812 */ /* 0x000fe400078ec0ff */
[----:B------:R-:W-:Y:S02]  /*0160*/  VIMNMX R4, PT, PT, R0, R11, PT ;  /* 0x0000000b00047248 */ /* 0x000fe40003fe0100 */
[----:B------:R-:W-:-:S05]  /*0170*/  LOP3.LUT R0, R5, 0x7e800000, RZ, 0x3c, !PT ;  /* 0x7e80000005007812 */ /* 0x000fca00078e3cff */
[-C--:B------:R-:W-:Y:S01]  /*0180*/  FMUL R10, R4, R0.reuse ;  /* 0x00000000040a7220 */ /* 0x080fe20000400000 */
[----:B------:R-:W-:-:S03]  /*0190*/  FMUL R0, R3, R0 ;  /* 0x0000000003007220 */ /* 0x000fc60000400000 */
[----:B------:R-:W-:-:S04]  /*01a0*/  FMUL R7, R10, R10 ;  /* 0x0000000a0a077220 */ /* 0x000fc80000400000 */
[----:B------:R-:W-:-:S05]  /*01b0*/  FFMA R0, R0, R0, R7 ;  /* 0x0000000000007223 */ /* 0x000fca0000000007 */
[----:B------:R-:W-:Y:S01]  /*01c0*/  IADD3 R6, PT, PT, R0, -0xd000000, RZ ;  /* 0xf300000000067810 */ /* 0x000fe20007ffe0ff */
[----:B------:R0:W1:Y:S03]  /*01d0*/  MUFU.RSQ R7, R0 ;  /* 0x0000000000077308 */ /* 0x0000660000001400 */
[----:B------:R-:W-:-:S13]  /*01e0*/  ISETP.GT.U32.AND P0, PT, R6, 0x727fffff, PT ;  /* 0x727fffff0600780c */ /* 0x000fda0003f04070 */
[----:B0-----:R-:W-:Y:S05]  /*01f0*/  @!P0 BRA `(.L_x_46) ;  /* 0x00000000000c8947 */ /* 0x001fea0003800000 */
[----:B------:R-:W-:-:S07]  /*0200*/  MOV R11, 0x220 ;  /* 0x00000220000b7802 */ /* 0x000fce0000000f00 */
[----:B-1----:R-:W-:Y:S05]  /*0210*/  CALL.REL.NOINC `($__internal_2_$__cuda_sm20_sqrt_rn_f32_slowpath) ;  /* 0x0000000000407944 */ /* 0x002fea0003c00000 */
[----:B------:R-:W-:Y:S05]  /*0220*/  BRA `(.L_x_47) ;  /* 0x0000000000107947 */ /* 0x000fea0003800000 */
.L_x_46:
[----:B-1----:R-:W-:Y:S01]  /*0230*/  FMUL.FTZ R9, R0, R7 ;  /* 0x0000000700097220 */ /* 0x002fe20000410000 */
[----:B------:R-:W-:-:S03]  /*0240*/  FMUL.FTZ R7, R7, 0.5 ;  /* 0x3f00000007077820 */ /* 0x000fc60000410000 */
[----:B------:R-:W-:-:S04]  /*0250*/  FFMA R0, -R9, R9, R0 ;  /* 0x0000000909007223 */ /* 0x000fc80000000100 */
[----:B------:R-:W-:-:S07]  /*0260*/  FFMA R0, R0, R7, R9 ;  /* 0x0000000700007223 */ /* 0x000fce0000000009 */
.L_x_47:
[----:B------:R-:W-:Y:S05]  /*0270*/  BSYNC.RECONVERGENT B0 ;  /* 0x0000000000007941 */ /* 0x000fea0003800200 */
.L_x_45:
[----:B------:R-:W-:Y:S01]  /*0280*/  FSETP.NEU.AND P0, PT, R4, RZ, PT ;  /* 0x000000ff0400720b */ /* 0x000fe20003f0d000 */
[----:B------:R-:W0:Y:S01]  /*0290*/  LDC.64 R6, c[0x0][0x390] ;  /* 0x0000e400ff067b82 */ /* 0x000e220000000a00 */
[----:B------:R-:W-:-:S11]  /*02a0*/  LOP3.LUT R5, R5, 0x800000, RZ, 0xfc, !PT ;  /* 0x0080000005057812 */ /* 0x000fd600078efcff */
[----:B------:R-:W-:Y:S01]  /*02b0*/  @P0 FMUL R3, R5, R0 ;  /* 0x0000000005030220 */ /* 0x000fe20000400000 */
[----:B------:R-:W-:-:S04]  /*02c0*/  FSETP.NEU.AND P0, PT, R4, +INF , PT ;  /* 0x7f8000000400780b */ /* 0x000fc80003f0d000 */
[----:B------:R-:W-:-:S04]  /*02d0*/  FSEL R0, R3, +INF , P0 ;  /* 0x7f80000003007808 */ /* 0x000fc80000000000 */
[----:B------:R-:W1:Y:S01]  /*02e0*/  F2I.TRUNC.NTZ R5, R0 ;  /* 0x0000000000057305 */ /* 0x000e62000020f100 */
[----:B0-----:R-:W-:-:S05]  /*02f0*/  IMAD.WIDE R2, R2, 0x4, R6 ;  /* 0x0000000402027825 */ /* 0x001fca00078e0206 */
[----:B-1----:R-:W-:Y:S01]  /*0300*/  STG.E desc[UR4][R2.64], R5 ;  /* 0x0000000502007986 */ /* 0x002fe2000c101904 */
[----:B------:R-:W-:Y:S05]  /*0310*/  EXIT ;  /* 0x000000000000794d */ /* 0x000fea0003800000 */
        .weak           $__internal_2_$__cuda_sm20_sqrt_rn_f32_slowpath
        .type           $__internal_2_$__cuda_sm20_sqrt_rn_f32_slowpath,@function
        .size           $__internal_2_$__cuda_sm20_sqrt_rn_f32_slowpath,(.L_x_74 - $__internal_2_$__cuda_sm20_sqrt_rn_f32_slowpath)
$__internal_2_$__cuda_sm20_sqrt_rn_f32_slowpath:
[----:B------:R-:W-:-:S13]  /*0320*/  LOP3.LUT P0, RZ, R0, 0x7fffffff, RZ, 0xc0, !PT ;  /* 0x7fffffff00ff7812 */ /* 0x000fda000780c0ff */
[----:B------:R-:W-:Y:S01]  /*0330*/  @!P0 MOV R6, R0 ;  /* 0x0000000000068202 */ /* 0x000fe20000000f00 */
[----:B------:R-:W-:Y:S06]  /*0340*/  @!P0 BRA `(.L_x_48) ;  /* 0x0000000000408947 */ /* 0x000fec0003800000 */
[----:B------:R-:W-:-:S13]  /*0350*/  FSETP.GEU.FTZ.AND P0, PT, R0, RZ, PT ;  /* 0x000000ff0000720b */ /* 0x000fda0003f1e000 */
[----:B------:R-:W-:Y:S01]  /*0360*/  @!P0 MOV R6, 0x7fffffff ;  /* 0x7fffffff00068802 */ /* 0x000fe20000000f00 */
[----:B------:R-:W-:Y:S06]  /*0370*/  @!P0 BRA `(.L_x_48) ;  /* 0x0000000000348947 */ /* 0x000fec0003800000 */
[----:B------:R-:W-:-:S13]  /*0380*/  FSETP.GTU.FTZ.AND P0, PT, |R0|, +INF , PT ;  /* 0x7f8000000000780b */ /* 0x000fda0003f1c200 */
[----:B------:R-:W-:Y:S01]  /*0390*/  @P0 FADD.FTZ R6, R0, 1 ;  /* 0x3f80000000060421 */ /* 0x000fe20000010000 */
[----:B------:R-:W-:Y:S06]  /*03a0*/  @P0 BRA `(.L_x_48) ;  /* 0x0000000000280947 */ /* 0x000fec0003800000 */
[----:B------:R-:W-:-:S13]  /*03b0*/  FSETP.NEU.FTZ.AND P0, PT, |R0|, +INF , PT ;  /* 0x7f8000000000780b */ /* 0x000fda0003f1d200 */
[----:B------:R-:W-:-:S04]  /*03c0*/  @P0 FFMA R7, R0, 1.84467440737095516160e+19, RZ ;  /* 0x5f80000000070823 */ /* 0x000fc800000000ff */
[----:B------:R-:W0:Y:S02]  /*03d0*/  @P0 MUFU.RSQ R6, R7 ;  /* 0x0000000700060308 */ /* 0x000e240000001400 */
[----:B0-----:R-:W-:Y:S01]  /*03e0*/  @P0 FMUL.FTZ R8, R7, R6 ;  /* 0x0000000607080220 */ /* 0x001fe20000410000 */
[----:B------:R-:W-:Y:S01]  /*03f0*/  @P0 FMUL.FTZ R10, R6, 0.5 ;  /* 0x3f000000060a0820 */ /* 0x000fe20000410000 */
[----:B------:R-:W-:Y:S02]  /*0400*/  @!P0 MOV R6, R0 ;  /* 0x0000000000068202 */ /* 0x000fe40000000f00 */
[----:B------:R-:W-:-:S04]  /*0410*/  @P0 FADD.FTZ R9, -R8, -RZ ;  /* 0x800000ff08090221 */ /* 0x000fc80000010100 */
[----:B------:R-:W-:-:S04]  /*0420*/  @P0 FFMA R9, R8, R9, R7 ;  /* 0x0000000908090223 */ /* 0x000fc80000000007 */
[----:B------:R-:W-:-:S04]  /*0430*/  @P0 FFMA R9, R9, R10, R8 ;  /* 0x0000000a09090223 */ /* 0x000fc80000000008 */
[----:B------:R-:W-:-:S07]  /*0440*/  @P0 FMUL.FTZ R6, R9, 2.3283064365386962891e-10 ;  /* 0x2f80000009060820 */ /* 0x000fce0000410000 */
.L_x_48:
[----:B------:R-:W-:Y:S01]  /*0450*/  HFMA2 R7, -RZ, RZ, 0, 0 ;  /* 0x00000000ff077431 */ /* 0x000fe200000001ff */
[----:B------:R-:W-:Y:S02]  /*0460*/  MOV R0, R6 ;  /* 0x0000000600007202 */ /* 0x000fe40000000f00 */
[----:B------:R-:W-:-:S04]  /*0470*/  MOV R6, R11 ;  /* 0x0000000b00067202 */ /* 0x000fc80000000f00 */
[----:B------:R-:W-:Y:S05]  /*0480*/  RET.REL.NODEC R6 `(_Z20mergeGradientsKernelPKiS0_Pii) ;  /* 0xfffffff806dc7950 */ /* 0x000fea0003c3ffff */
.L_x_49:
        /* <DEDUP_REMOVED lines=15> */
.L_x_74:


//--------------------- .text._Z16normalize_devicePiiiiPKiS1_ --------------------------
	.section	.text._Z16normalize_devicePiiiiPKiS1_,"ax",@progbits
	.align	128
        .global         _Z16normalize_devicePiiiiPKiS1_
        .type           _Z16normalize_devicePiiiiPKiS1_,@function
        .size           _Z16normalize_devicePiiiiPKiS1_,(.L_x_75 - _Z16normalize_devicePiiiiPKiS1_)
        .other          _Z16normalize_devicePiiiiPKiS1_,@"STO_CUDA_ENTRY STV_DEFAULT"
_Z16normalize_devicePiiiiPKiS1_:
.text._Z16normalize_devicePiiiiPKiS1_:
[----:B------:R-:W-:Y:S01]  /*0000*/  LDC R1, c[0x0][0x37c] ;  /* 0x0000df00ff017b82 */ /* 0x000fe20000000800 */
[----:B------:R-:W0:Y:S01]  /*0010*/  S2R R2, SR_TID.Y ;  /* 0x0000000000027919 */ /* 0x000e220000002200 */
[----:B------:R-:W1:Y:S06]  /*0020*/  LDCU UR4, c[0x0][0x390] ;  /* 0x00007200ff0477ac */ /* 0x000e6c0008000800 */
[----:B------:R-:W2:Y:S01]  /*0030*/  LDC R0, c[0x0][0x360] ;  /* 0x0000d800ff007b82 */ /* 0x000ea20000000800 */
[----:B------:R-:W2:Y:S01]  /*0040*/  S2R R3, SR_TID.X ;  /* 0x0000000000037919 */ /* 0x000ea20000002100 */
[----:B------:R-:W3:Y:S06]  /*0050*/  LDCU.64 UR8, c[0x0][0x388] ;  /* 0x00007100ff0877ac */ /* 0x000eec0008000a00 */
[----:B------:R-:W0:Y:S08]  /*0060*/  S2UR UR7, SR_CTAID.Y ;  /* 0x00000000000779c3 */ /* 0x000e300000002600 */
[----:B------:R-:W0:Y:S01]  /*0070*/  LDC R9, c[0x0][0x364] ;  /* 0x0000d900ff097b82 */ /* 0x000e220000000800 */
[----:B-1----:R-:W-:-:S04]  /*0080*/  ULEA.HI UR4, UR4, UR4, URZ, 0x1 ;  /* 0x0000000404047291 */ /* 0x002fc8000f8f08ff */
[----:B------:R-:W-:-:S03]  /*0090*/  USHF.R.S32.HI UR4, URZ, 0x1, UR4 ;  /* 0x00000001ff047899 */ /* 0x000fc60008011404 */
[----:B------:R-:W2:Y:S01]  /*00a0*/  S2UR UR6, SR_CTAID.X ;  /* 0x00000000000679c3 */ /* 0x000ea20000002500 */
[----:B---3--:R-:W-:Y:S01]  /*00b0*/  UIADD3 UR5, UPT, UPT, -UR4, UR9, URZ ;  /* 0x0000000904057290 */ /* 0x008fe2000fffe1ff */
[----:B0-----:R-:W-:-:S05]  /*00c0*/  IMAD R9, R9, UR7, R2 ;  /* 0x0000000709097c24 */ /* 0x001fca000f8e0202 */
[----:B------:R-:W-:Y:S01]  /*00d0*/  ISETP.GE.AND P0, PT, R9, UR5, PT ;  /* 0x0000000509007c0c */ /* 0x000fe2000bf06270 */
[----:B--2---:R-:W-:Y:S01]  /*00e0*/  IMAD R0, R0, UR6, R3 ;  /* 0x0000000600007c24 */ /* 0x004fe2000f8e0203 */
[----:B------:R-:W-:-:S04]  /*00f0*/  UIADD3 UR6, UPT, UPT, -UR4, UR8, URZ ;  /* 0x0000000804067290 */ /* 0x000fc8000fffe1ff */
[C---:B------:R-:W-:Y:S02]  /*0100*/  VIMNMX R2, PT, PT, R0.reuse, R9, PT ;  /* 0x0000000900027248 */ /* 0x040fe40003fe0100 */
[----:B------:R-:W-:-:S04]  /*0110*/  ISETP.GE.OR P0, PT, R0, UR6, P0 ;  /* 0x0000000600007c0c */ /* 0x000fc80008706670 */
[----:B------:R-:W-:-:S13]  /*0120*/  ISETP.LT.OR P0, PT, R2, UR4, P0 ;  /* 0x0000000402007c0c */ /* 0x000fda0008701670 */
[----:B------:R-:W-:Y:S05]  /*0130*/  @P0 EXIT ;  /* 0x000000000000094d */ /* 0x000fea0003800000 */
[----:B------:R-:W0:Y:S01]  /*0140*/  LDC.64 R2, c[0x0][0x398] ;  /* 0x0000e600ff027b82 */ /* 0x000e220000000a00 */
[----:B------:R-:W0:Y:S07]  /*0150*/  LDCU.64 UR4, c[0x0][0x358] ;  /* 0x00006b00ff0477ac */ /* 0x000e2e0008000a00 */
[----:B------:R-:W1:Y:S08]  /*0160*/  LDC.64 R6, c[0x0][0x3a0] ;  /* 0x0000e800ff067b82 */ /* 0x000e700000000a00 */
[----:B------:R-:W2:Y:S01]  /*0170*/  LDC.64 R4, c[0x0][0x380] ;  /* 0x0000e000ff047b82 */ /* 0x000ea20000000a00 */
[----:B------:R-:W-:Y:S01]  /*0180*/  IMAD R9, R9, UR8, R0 ;  /* 0x0000000809097c24 */ /* 0x000fe2000f8e0200 */
[----:B0-----:R-:W3:Y:S04]  /*0190*/  LDG.E R2, desc[UR4][R2.64] ;  /* 0x0000000402027981 */ /* 0x001ee8000c1e1900 */
[----:B-1----:R-:W4:Y:S01]  /*01a0*/  LDG.E R7, desc[UR4][R6.64] ;  /* 0x0000000406077981 */ /* 0x002f22000c1e1900 */
[----:B--2---:R-:W-:-:S05]  /*01b0*/  IMAD.WIDE R4, R9, 0x4, R4 ;  /* 0x0000000409047825 */ /* 0x004fca00078e0204 */
[----:B------:R-:W2:Y:S01]  /*01c0*/  LDG.E R0, desc[UR4][R4.64] ;  /* 0x0000000404007981 */ /* 0x000ea2000c1e1900 */
[----:B------:R-:W-:Y:S01]  /*01d0*/  BSSY.RECONVERGENT B0, `(.L_x_50) ;  /* 0x0000012000007945 */ /* 0x000fe20003800200 */
[----:B---3--:R-:W-:Y:S01]  /*01e0*/  I2FP.F32.S32 R9, R2 ;  /* 0x0000000200097245 */ /* 0x008fe20000201400 */
[----:B----4-:R-:W-:-:S05]  /*01f0*/  IMAD.IADD R8, R7, 0x1, -R2 ;  /* 0x0000000107087824 */ /* 0x010fca00078e0a02 */
[----:B------:R-:W-:-:S04]  /*0200*/  I2FP.F32.S32 R3, R8 ;  /* 0x0000000800037245 */ /* 0x000fc80000201400 */
[----:B------:R-:W0:Y:S01]  /*0210*/  MUFU.RCP R8, R3 ;  /* 0x0000000300087308 */ /* 0x000e220000001000 */
[----:B--2---:R-:W-:-:S05]  /*0220*/  I2FP.F32.S32 R0, R0 ;  /* 0x0000000000007245 */ /* 0x004fca0000201400 */
[----:B------:R-:W-:-:S04]  /*0230*/  FADD R0, R0, -R9 ;  /* 0x8000000900007221 */ /* 0x000fc80000000000 */
[----:B------:R-:W-:-:S04]  /*0240*/  FMUL R0, R0, 255 ;  /* 0x437f000000007820 */ /* 0x000fc80000400000 */
        /* <DEDUP_REMOVED lines=8> */
[----:B------:R-:W-:Y:S05]  /*02d0*/  CALL.REL.NOINC `($__internal_3_$__cuda_sm3x_div_rn_noftz_f32_slowpath) ;  /* 0x0000000000147944 */ /* 0x000fea0003c00000 */
[----:B------:R-:W-:-:S07]  /*02e0*/  IMAD.MOV.U32 R2, RZ, RZ, R0 ;  /* 0x000000ffff027224 */ /* 0x000fce00078e0000 */
.L_x_51:
[----:B------:R-:W-:Y:S05]  /*02f0*/  BSYNC.RECONVERGENT B0 ;  /* 0x0000000000007941 */ /* 0x000fea0003800200 */
.L_x_50:
[----:B------:R-:W0:Y:S02]  /*0300*/  F2I.TRUNC.NTZ R3, R2 ;  /* 0x0000000200037305 */ /* 0x000e24000020f100 */
[----:B0-----:R-:W-:Y:S01]  /*0310*/  STG.E desc[UR4][R4.64], R3 ;  /* 0x0000000304007986 */ /* 0x001fe2000c101904 */
[----:B------:R-:W-:Y:S05]  /*0320*/  EXIT ;  /* 0x000000000000794d */ /* 0x000fea0003800000 */
        .weak           $__internal_3_$__cuda_sm3x_div_rn_noftz_f32_slowpath
        .type           $__internal_3_$__cuda_sm3x_div_rn_noftz_f32_slowpath,@function
        .size           $__internal_3_$__cuda_sm3x_div_rn_noftz_f32_slowpath,(.L_x_75 - $__internal_3_$__cuda_sm3x_div_rn_noftz_f32_slowpath)
$__internal_3_$__cuda_sm3x_div_rn_noftz_f32_slowpath:
        /* <DEDUP_REMOVED lines=13> */
[----:B------:R-:W-:Y:S02]  /*0400*/  FSETP.GTU.FTZ.AND P0, PT, |R0|, +INF , PT ;  /* 0x7f8000000000780b */ /* 0x000fe40003f1c200 */
[----:B------:R-:W-:-:S04]  /*0410*/  FSETP.GTU.FTZ.AND P1, PT, |R3|, +INF , PT ;  /* 0x7f8000000300780b */ /* 0x000fc80003f3c200 */
[----:B------:R-:W-:-:S13]  /*0420*/  PLOP3.LUT P0, PT, P0, P1, PT, 0xf8, 0x8f ;  /* 0x00000000008f781c */ /* 0x000fda0000703f70 */
[----:B------:R-:W-:Y:S05]  /*0430*/  @P0 BRA `(.L_x_54) ;  /* 0x00000004004c0947 */ /* 0x000fea0003800000 */
[----:B------:R-:W-:-:S13]  /*0440*/  LOP3.LUT P0, RZ, R9, 0x7fffffff, R8, 0xc8, !PT ;  /* 0x7fffffff09ff7812 */ /* 0x000fda000780c808 */
[----:B------:R-:W-:Y:S05]  /*0450*/  @!P0 BRA `(.L_x_55) ;  /* 0x00000004003c8947 */ /* 0x000fea0003800000 */
[C---:B------:R-:W-:Y:S02]  /*0460*/  FSETP.NEU.FTZ.AND P2, PT, |R0|.reuse, +INF , PT ;  /* 0x7f8000000000780b */ /* 0x040fe40003f5d200 */
[----:B------:R-:W-:Y:S02]  /*0470*/  FSETP.NEU.FTZ.AND P1, PT, |R3|, +INF , PT ;  /* 0x7f8000000300780b */ /* 0x000fe40003f3d200 */
[----:B------:R-:W-:-:S11]  /*0480*/  FSETP.NEU.FTZ.AND P0, PT, |R0|, +INF , PT ;  /* 0x7f8000000000780b */ /* 0x000fd60003f1d200 */
        /* <DEDUP_REMOVED lines=14> */
.L_x_53:
[----:B------:R-:W-:Y:S01]  /*0570*/  LEA R0, R7, 0xc0800000, 0x17 ;  /* 0xc080000007007811 */ /* 0x000fe200078eb8ff */
[----:B------:R-:W-:Y:S01]  /*0580*/  VIADD R6, R6, 0xffffff81 ;  /* 0xffffff8106067836 */ /* 0x000fe20000000000 */
[----:B------:R-:W-:Y:S03]  /*0590*/  BSSY.RECONVERGENT B2, `(.L_x_58) ;  /* 0x0000035000027945 */ /* 0x000fe60003800200 */
[----:B------:R-:W-:Y:S01]  /*05a0*/  IMAD.IADD R9, R9, 0x1, -R0 ;  /* 0x0000000109097824 */ /* 0x000fe200078e0a00 */
[C---:B------:R-:W-:Y:S01]  /*05b0*/  IADD3 R7, PT, PT, R6.reuse, 0x7f, -R7 ;  /* 0x0000007f06077810 */ /* 0x040fe20007ffe807 */
[----:B------:R-:W-:Y:S02]  /*05c0*/  IMAD R0, R6, -0x800000, R8 ;  /* 0xff80000006007824 */ /* 0x000fe400078e0208 */
[----:B------:R-:W0:Y:S01]  /*05d0*/  MUFU.RCP R3, R9 ;  /* 0x0000000900037308 */ /* 0x000e220000001000 */
[----:B------:R-:W-:Y:S01]  /*05e0*/  FADD.FTZ R11, -R9, -RZ ;  /* 0x800000ff090b7221 */ /* 0x000fe20000010100 */
[----:B------:R-:W-:-:S03]  /*05f0*/  IMAD.IADD R7, R7, 0x1, R10 ;  /* 0x0000000107077824 */ /* 0x000fc600078e020a */
        /* <DEDUP_REMOVED lines=42> */
.L_x_60:
[----:B------:R-:W-:-:S04]  /*08a0*/  LOP3.LUT R0, R0, 0x80000000, RZ, 0xc0, !PT ;  /* 0x8000000000007812 */ /* 0x000fc800078ec0ff */
[----:B------:R-:W-:Y:S01]  /*08b0*/  LOP3.LUT R0, R0, 0x7f800000, RZ, 0xfc, !PT ;  /* 0x7f80000000007812 */ /* 0x000fe200078efcff */
[----:B------:R-:W-:Y:S06]  /*08c0*/  BRA `(.L_x_61) ;  /* 0x0000000000047947 */ /* 0x000fec0003800000 */
.L_x_59:
[----:B------:R-:W-:-:S07]  /*08d0*/  IMAD R0, R7, 0x800000, R0 ;  /* 0x0080000007007824 */ /* 0x000fce00078e0200 */
.L_x_61:
[----:B------:R-:W-:Y:S05]  /*08e0*/  BSYNC.RECONVERGENT B2 ;  /* 0x0000000000027941 */ /* 0x000fea0003800200 */
.L_x_58:
[----:B------:R-:W-:Y:S05]  /*08f0*/  BRA `(.L_x_62) ;  /* 0x0000000000207947 */ /* 0x000fea0003800000 */
.L_x_57:
[----:B------:R-:W-:-:S04]  /*0900*/  LOP3.LUT R0, R9, 0x80000000, R8, 0x48, !PT ;  /* 0x8000000009007812 */ /* 0x000fc800078e4808 */
[----:B------:R-:W-:Y:S01]  /*0910*/  LOP3.LUT R0, R0, 0x7f800000, RZ, 0xfc, !PT ;  /* 0x7f80000000007812 */ /* 0x000fe200078efcff */
[----:B------:R-:W-:Y:S06]  /*0920*/  BRA `(.L_x_62) ;  /* 0x0000000000147947 */ /* 0x000fec0003800000 */
.L_x_56:
[----:B------:R-:W-:Y:S01]  /*0930*/  LOP3.LUT R0, R9, 0x80000000, R8, 0x48, !PT ;  /* 0x8000000009007812 */ /* 0x000fe200078e4808 */
[----:B------:R-:W-:Y:S06]  /*0940*/  BRA `(.L_x_62) ;  /* 0x00000000000c7947 */ /* 0x000fec0003800000 */
.L_x_55:
[----:B------:R-:W0:Y:S01]  /*0950*/  MUFU.RSQ R0, -QNAN ;  /* 0xffc0000000007908 */ /* 0x000e220000001400 */
[----:B------:R-:W-:Y:S05]  /*0960*/  BRA `(.L_x_62) ;  /* 0x0000000000047947 */ /* 0x000fea0003800000 */
.L_x_54:
[----:B------:R-:W-:-:S07]  /*0970*/  FADD.FTZ R0, R0, R3 ;  /* 0x0000000300007221 */ /* 0x000fce0000010000 */
.L_x_62:
[----:B------:R-:W-:Y:S05]  /*0980*/  BSYNC.RECONVERGENT B1 ;  /* 0x0000000000017941 */ /* 0x000fea0003800200 */
.L_x_52:
[----:B------:R-:W-:-:S04]  /*0990*/  IMAD.MOV.U32 R3, RZ, RZ, 0x0 ;  /* 0x00000000ff037424 */ /* 0x000fc800078e00ff */
[----:B0-----:R-:W-:Y:S05]  /*09a0*/  RET.REL.NODEC R2 `(_Z16normalize_devicePiiiiPKiS1_) ;  /* 0xfffffff402947950 */ /* 0x001fea0003c3ffff */
.L_x_63:
        /* <DEDUP_REMOVED lines=13> */
.L_x_75:


//--------------------- .text._Z14min_max_devicePKiiiPiS1_ --------------------------
	.section	.text._Z14min_max_devicePKiiiPiS1_,"ax",@progbits
	.align	128
        .global         _Z14min_max_devicePKiiiPiS1_
        .type           _Z14min_max_devicePKiiiPiS1_,@function
        .size           _Z14min_max_devicePKiiiPiS1_,(.L_x_81 - _Z14min_max_devicePKiiiPiS1_)
        .other          _Z14min_max_devicePKiiiPiS1_,@"STO_CUDA_ENTRY STV_DEFAULT"
_Z14min_max_devicePKiiiPiS1_:
.text._Z14min_max_devicePKiiiPiS1_:
        /* <DEDUP_REMOVED lines=8> */
[----:B0-----:R-:W-:-:S05]  /*0080*/  IMAD R5, R5, UR5, R2 ;  /* 0x0000000505057c24 */ /* 0x001fca000f8e0202 */
[----:B--2---:R-:W-:Y:S01]  /*0090*/  ISETP.GE.AND P0, PT, R5, UR9, PT ;  /* 0x0000000905007c0c */ /* 0x004fe2000bf06270 */
[----:B-1----:R-:W-:-:S05]  /*00a0*/  IMAD R0, R0, UR4, R3 ;  /* 0x0000000400007c24 */ /* 0x002fca000f8e0203 */
[----:B------:R-:W-:-:S13]  /*00b0*/  ISETP.GE.OR P0, PT, R0, UR8, P0 ;  /* 0x0000000800007c0c */ /* 0x000fda0008706670 */
[----:B------:R-:W-:Y:S05]  /*00c0*/  @P0 EXIT ;  /* 0x000000000000094d */ /* 0x000fea0003800000 */
[----:B------:R-:W0:Y:S01]  /*00d0*/  LDC.64 R2, c[0x0][0x380] ;  /* 0x0000e000ff027b82 */ /* 0x000e220000000a00 */
[----:B------:R-:W1:Y:S01]  /*00e0*/  LDCU.64 UR6, c[0x0][0x358] ;  /* 0x00006b00ff0677ac */ /* 0x000e620008000a00 */
[----:B------:R-:W-:-:S04]  /*00f0*/  IMAD R5, R5, UR8, R0 ;  /* 0x0000000805057c24 */ /* 0x000fc8000f8e0200 */
[----:B0-----:R-:W-:-:S06]  /*0100*/  IMAD.WIDE R2, R5, 0x4, R2 ;  /* 0x0000000405027825 */ /* 0x001fcc00078e0202 */
[----:B-1----:R-:W2:Y:S01]  /*0110*/  LDG.E R2, desc[UR6][R2.64] ;  /* 0x0000000602027981 */ /* 0x002ea2000c1e1900 */
[----:B------:R-:W0:Y:S01]  /*0120*/  LDC.64 R4, c[0x0][0x390] ;  /* 0x0000e400ff047b82 */ /* 0x000e220000000a00 */
[----:B------:R-:W-:Y:S01]  /*0130*/  VOTEU.ANY UR4, UPT, PT ;  /* 0x0000000000047886 */ /* 0x000fe200038e0100 */
[----:B------:R-:W1:Y:S01]  /*0140*/  S2R R0, SR_LANEID ;  /* 0x0000000000007919 */ /* 0x000e620000000000 */
[----:B------:R-:W-:-:S05]  /*0150*/  UFLO.U32 UR4, UR4 ;  /* 0x00000004000472bd */ /* 0x000fca00080e0000 */
[----:B------:R-:W3:Y:S01]  /*0160*/  LDC.64 R6, c[0x0][0x398] ;  /* 0x0000e600ff067b82 */ /* 0x000ee20000000a00 */
[----:B-1----:R-:W-:Y:S02]  /*0170*/  ISETP.EQ.U32.AND P0, PT, R0, UR4, PT ;  /* 0x0000000400007c0c */ /* 0x002fe4000bf02070 */
[C---:B--2---:R-:W-:Y:S02]  /*0180*/  CREDUX.MIN.S32 UR5, R2.reuse ;  /* 0x00000000020572cc */ /* 0x044fe40000008200 */
[----:B------:R-:W-:-:S11]  /*0190*/  CREDUX.MAX.S32 UR9, R2 ;  /* 0x00000000020972cc */ /* 0x000fd60000000200 */
[----:B------:R-:W-:Y:S02]  /*01a0*/  IMAD.U32 R9, RZ, RZ, UR5 ;  /* 0x00000005ff097e24 */ /* 0x000fe4000f8e00ff */
[----:B------:R-:W-:-:S03]  /*01b0*/  MOV R11, UR9 ;  /* 0x00000009000b7c02 */ /* 0x000fc60008000f00 */
[----:B0-----:R-:W-:Y:S04]  /*01c0*/  @P0 REDG.E.MIN.S32.STRONG.GPU desc[UR6][R4.64], R9 ;  /* 0x000000090400098e */ /* 0x001fe8000c92e306 */
[----:B---3--:R-:W-:Y:S01]  /*01d0*/  @P0 REDG.E.MAX.S32.STRONG.GPU desc[UR6][R6.64], R11 ;  /* 0x0000000b0600098e */ /* 0x008fe2000d12e306 */
[----:B------:R-:W-:Y:S05]  /*01e0*/  EXIT ;  /* 0x000000000000794d */ /* 0x000fea0003800000 */
.L_x_64:
        /* <DEDUP_REMOVED lines=9> */
.L_x_81:


//--------------------- .text._Z17convolutionKernelPKiPiPKfiii --------------------------
	.section	.text._Z17convolutionKernelPKiPiPKfiii,"ax",@progbits
	.align	128
        .global         _Z17convolutionKernelPKiPiPKfiii
        .type           _Z17convolutionKernelPKiPiPKfiii,@function
        .size           _Z17convolutionKernelPKiPiPKfiii,(.L_x_82 - _Z17convolutionKernelPKiPiPKfiii)
        .other          _Z17convolutionKernelPKiPiPKfiii,@"STO_CUDA_ENTRY STV_DEFAULT"
_Z17convolutionKernelPKiPiPKfiii:
.text._Z17convolutionKernelPKiPiPKfiii:
[----:B------:R-:W-:Y:S01]  /*0000*/  LDC R1, c[0x0][0x37c] ;  /* 0x0000df00ff017b82 */ /* 0x000fe20000000800 */
[----:B------:R-:W0:Y:S07]  /*0010*/  S2R R3, SR_TID.Y ;  /* 0x0000000000037919 */ /* 0x000e2e0000002200 */
[----:B------:R-:W1:Y:S01]  /*0020*/  LDC R6, c[0x0][0x3a0] ;  /* 0x0000e800ff067b82 */ /* 0x000e620000000800 */
[----:B------:R-:W2:Y:S01]  /*0030*/  LDCU UR5, c[0x0][0x360] ;  /* 0x00006c00ff0577ac */ /* 0x000ea20008000800 */
[----:B------:R-:W3:Y:S01]  /*0040*/  S2R R7, SR_TID.X ;  /* 0x0000000000077919 */ /* 0x000ee20000002100 */
[----:B------:R-:W4:Y:S05]  /*0050*/  LDCU.64 UR8, c[0x0][0x398] ;  /* 0x00007300ff0877ac */ /* 0x000f2a0008000a00 */
[----:B------:R-:W2:Y:S08]  /*0060*/  S2UR UR4, SR_CTAID.X ;  /* 0x00000000000479c3 */ /* 0x000eb00000002500 */
[----:B------:R-:W0:Y:S08]  /*0070*/  S2UR UR6, SR_CTAID.Y ;  /* 0x00000000000679c3 */ /* 0x000e300000002600 */
[----:B------:R-:W0:Y:S01]  /*0080*/  LDC R2, c[0x0][0x364] ;  /* 0x0000d900ff027b82 */ /* 0x000e220000000800 */
[----:B-1----:R-:W-:-:S04]  /*0090*/  LEA.HI R0, R6, R6, RZ, 0x1 ;  /* 0x0000000606007211 */ /* 0x002fc800078f08ff */
[----:B------:R-:W-:Y:S01]  /*00a0*/  SHF.R.S32.HI R0, RZ, 0x1, R0 ;  /* 0x00000001ff007819 */ /* 0x000fe20000011400 */
[----:B--2---:R-:W-:-:S03]  /*00b0*/  UIMAD UR4, UR4, UR5, URZ ;  /* 0x00000005040472a4 */ /* 0x004fc6000f8e02ff */
[C---:B----4-:R-:W-:Y:S02]  /*00c0*/  IADD3 R5, PT, PT, -R0.reuse, UR9, RZ ;  /* 0x0000000900057c10 */ /* 0x050fe4000fffe1ff */
[----:B------:R-:W-:Y:S01]  /*00d0*/  IADD3 R4, PT, PT, -R0, UR8, RZ ;  /* 0x0000000800047c10 */ /* 0x000fe2000fffe1ff */
[----:B0-----:R-:W-:Y:S02]  /*00e0*/  IMAD R2, R2, UR6, R3 ;  /* 0x0000000602027c24 */ /* 0x001fe4000f8e0203 */
[----:B---3--:R-:W-:-:S03]  /*00f0*/  VIADD R3, R7, UR4 ;  /* 0x0000000407037c36 */ /* 0x008fc60008000000 */
[----:B------:R-:W-:Y:S02]  /*0100*/  ISETP.GE.AND P0, PT, R2, R5, PT ;  /* 0x000000050200720c */ /* 0x000fe40003f06270 */
[C---:B------:R-:W-:Y:S02]  /*0110*/  VIMNMX R5, PT, PT, R3.reuse, R2, PT ;  /* 0x0000000203057248 */ /* 0x040fe40003fe0100 */
[----:B------:R-:W-:-:S04]  /*0120*/  ISETP.GE.OR P0, PT, R3, R4, P0 ;  /* 0x000000040300720c */ /* 0x000fc80000706670 */
[----:B------:R-:W-:-:S13]  /*0130*/  ISETP.LT.OR P0, PT, R5, R0, P0 ;  /* 0x000000000500720c */ /* 0x000fda0000701670 */
[----:B------:R-:W-:Y:S05]  /*0140*/  @P0 EXIT ;  /* 0x000000000000094d */ /* 0x000fea0003800000 */
[----:B------:R-:W-:Y:S01]  /*0150*/  ISETP.GE.AND P0, PT, R6, -0x1, PT ;  /* 0xffffffff0600780c */ /* 0x000fe20003f06270 */
[----:B------:R-:W0:Y:S01]  /*0160*/  LDCU.64 UR6, c[0x0][0x358] ;  /* 0x00006b00ff0677ac */ /* 0x000e220008000a00 */
[----:B------:R-:W-:-:S11]  /*0170*/  IMAD.MOV.U32 R20, RZ, RZ, RZ ;  /* 0x000000ffff147224 */ /* 0x000fd600078e00ff */
[----:B------:R-:W-:Y:S05]  /*0180*/  @!P0 BRA `(.L_x_65) ;  /* 0x0000000400f48947 */ /* 0x000fea0003800000 */
[----:B------:R-:W-:Y:S01]  /*0190*/  IABS R5, R0 ;  /* 0x0000000000057213 */ /* 0x000fe20000000000 */
[--C-:B------:R-:W-:Y:S02]  /*01a0*/  IMAD.MOV R6, RZ, RZ, -R0.reuse ;  /* 0x000000ffff067224 */ /* 0x100fe400078e0a00 */
[----:B------:R-:W-:Y:S02]  /*01b0*/  HFMA2 R11, -RZ, RZ, 0, 0 ;  /* 0x00000000ff0b7431 */ /* 0x000fe400000001ff */
[----:B------:R-:W-:Y:S02]  /*01c0*/  IMAD.MOV.U32 R20, RZ, RZ, RZ ;  /* 0x000000ffff147224 */ /* 0x000fe400078e00ff */
[----:B------:R-:W-:Y:S01]  /*01d0*/  IMAD.IADD R4, R0, 0x1, R5 ;  /* 0x0000000100047824 */ /* 0x000fe200078e0205 */
[----:B------:R-:W-:Y:S01]  /*01e0*/  IADD3 R5, PT, PT, R7, UR4, R0 ;  /* 0x0000000407057c10 */ /* 0x000fe2000fffe000 */
[----:B------:R-:W-:-:S03]  /*01f0*/  IMAD.MOV.U32 R7, RZ, RZ, R6 ;  /* 0x000000ffff077224 */ /* 0x000fc600078e0006 */
[----:B------:R-:W-:-:S04]  /*0200*/  IADD3 R9, PT, PT, R4, 0x1, RZ ;  /* 0x0000000104097810 */ /* 0x000fc80007ffe0ff */
[C---:B------:R-:W-:Y:S02]  /*0210*/  LOP3.LUT R10, R9.reuse, 0xfffffff8, RZ, 0xc0, !PT ;  /* 0xfffffff8090a7812 */ /* 0x040fe400078ec0ff */
[C---:B------:R-:W-:Y:S02]  /*0220*/  LOP3.LUT R8, R9.reuse, 0x7, RZ, 0xc0, !PT ;  /* 0x0000000709087812 */ /* 0x040fe400078ec0ff */
[----:B------:R-:W-:Y:S01]  /*0230*/  LOP3.LUT R9, R9, 0x3, RZ, 0xc0, !PT ;  /* 0x0000000309097812 */ /* 0x000fe200078ec0ff */
[----:B------:R-:W-:-:S07]  /*0240*/  IMAD.MOV R10, RZ, RZ, -R10 ;  /* 0x000000ffff0a7224 */ /* 0x000fce00078e0a0a */
.L_x_70:
[----:B------:R-:W-:Y:S01]  /*0250*/  ISETP.GE.U32.AND P2, PT, R4, 0x7, PT ;  /* 0x000000070400780c */ /* 0x000fe20003f46070 */
[----:B------:R-:W1:Y:S01]  /*0260*/  LDCU UR8, c[0x0][0x398] ;  /* 0x00007300ff0877ac */ /* 0x000e620008000800 */
[----:B------:R-:W-:Y:S01]  /*0270*/  IABS R12, R0 ;  /* 0x00000000000c7213 */ /* 0x000fe20000000000 */
[----:B------:R-:W-:Y:S01]  /*0280*/  IMAD.MOV.U32 R22, RZ, RZ, R6 ;  /* 0x000000ffff167224 */ /* 0x000fe200078e0006 */
[----:B------:R-:W-:Y:S02]  /*0290*/  ISETP.NE.AND P1, PT, R8, RZ, PT ;  /* 0x000000ff0800720c */ /* 0x000fe40003f25270 */
[----:B------:R-:W-:Y:S02]  /*02a0*/  ISETP.NE.AND P0, PT, R7, R12, PT ;  /* 0x0000000c0700720c */ /* 0x000fe40003f05270 */
[----:B------:R-:W-:-:S05]  /*02b0*/  IADD3 R16, PT, PT, R2, -R7, RZ ;  /* 0x8000000702107210 */ /* 0x000fca0007ffe0ff */
[----:B------:R-:W-:Y:S06]  /*02c0*/  @!P2 BRA `(.L_x_66) ;  /* 0x0000000000b4a947 */ /* 0x000fec0003800000 */
[----:B-1----:R-:W-:Y:S01]  /*02d0*/  IMAD R17, R16, UR8, R5 ;  /* 0x0000000810117c24 */ /* 0x002fe2000f8e0205 */
[----:B------:R-:W-:Y:S01]  /*02e0*/  MOV R22, R6 ;  /* 0x0000000600167202 */ /* 0x000fe20000000f00 */
[----:B------:R-:W-:-:S07]  /*02f0*/  IMAD.MOV.U32 R18, RZ, RZ, R10 ;  /* 0x000000ffff127224 */ /* 0x000fce00078e000a */
.L_x_67:
[----:B------:R-:W1:Y:S08]  /*0300*/  LDC.64 R12, c[0x0][0x380] ;  /* 0x0000e000ff0c7b82 */ /* 0x000e700000000a00 */
[----:B------:R-:W2:Y:S01]  /*0310*/  LDC.64 R14, c[0x0][0x390] ;  /* 0x0000e400ff0e7b82 */ /* 0x000ea20000000a00 */
[----:B-1----:R-:W-:-:S05]  /*0320*/  IMAD.WIDE R12, R17, 0x4, R12 ;  /* 0x00000004110c7825 */ /* 0x002fca00078e020c */
[----:B0-----:R-:W3:Y:S01]  /*0330*/  LDG.E R21, desc[UR6][R12.64] ;  /* 0x000000060c157981 */ /* 0x001ee2000c1e1900 */
[----:B--2---:R-:W-:-:S03]  /*0340*/  IMAD.WIDE R14, R11, 0x4, R14 ;  /* 0x000000040b0e7825 */ /* 0x004fc600078e020e */
[----:B------:R-:W2:Y:S04]  /*0350*/  LDG.E R23, desc[UR6][R12.64+-0x4] ;  /* 0xfffffc060c177981 */ /* 0x000ea8000c1e1900 */
[----:B------:R-:W4:Y:S04]  /*0360*/  LDG.E R24, desc[UR6][R14.64] ;  /* 0x000000060e187981 */ /* 0x000f28000c1e1900 */
[----:B------:R-:W5:Y:S04]  /*0370*/  LDG.E R19, desc[UR6][R14.64+0x4] ;  /* 0x000004060e137981 */ /* 0x000f68000c1e1900 */
[----:B------:R-:W5:Y:S04]  /*0380*/  LDG.E R27, desc[UR6][R14.64+0x18] ;  /* 0x000018060e1b7981 */ /* 0x000f68000c1e1900 */
[----:B------:R-:W5:Y:S01]  /*0390*/  LDG.E R28, desc[UR6][R14.64+0x1c] ;  /* 0x00001c060e1c7981 */ /* 0x000f62000c1e1900 */
[----:B---3--:R-:W-:-:S03]  /*03a0*/  I2FP.F32.S32 R25, R21 ;  /* 0x0000001500197245 */ /* 0x008fc60000201400 */
[----:B------:R-:W3:Y:S02]  /*03b0*/  LDG.E R21, desc[UR6][R12.64+-0x8] ;  /* 0xfffff8060c157981 */ /* 0x000ee4000c1e1900 */
[----:B----4-:R-:W-:Y:S02]  /*03c0*/  FFMA R26, R25, R24, R20 ;  /* 0x00000018191a7223 */ /* 0x010fe40000000014 */
[----:B------:R-:W4:Y:S04]  /*03d0*/  LDG.E R25, desc[UR6][R14.64+0x8] ;  /* 0x000008060e197981 */ /* 0x000f28000c1e1900 */
[----:B------:R-:W4:Y:S04]  /*03e0*/  LDG.E R24, desc[UR6][R12.64+-0xc] ;  /* 0xfffff4060c187981 */ /* 0x000f28000c1e1900 */
[----:B------:R-:W4:Y:S01]  /*03f0*/  LDG.E R20, desc[UR6][R14.64+0xc] ;  /* 0x00000c060e147981 */ /* 0x000f22000c1e1900 */
[----:B--2---:R-:W-:-:S05]  /*0400*/  I2FP.F32.S32 R23, R23 ;  /* 0x0000001700177245 */ /* 0x004fca0000201400 */
[----:B-----5:R-:W-:Y:S02]  /*0410*/  FFMA R19, R23, R19, R26 ;  /* 0x0000001317137223 */ /* 0x020fe4000000001a */
[----:B------:R-:W2:Y:S01]  /*0420*/  LDG.E R23, desc[UR6][R14.64+0x10] ;  /* 0x000010060e177981 */ /* 0x000ea2000c1e1900 */
[----:B---3--:R-:W-:-:S03]  /*0430*/  I2FP.F32.S32 R26, R21 ;  /* 0x00000015001a7245 */ /* 0x008fc60000201400 */
[----:B------:R-:W3:Y:S02]  /*0440*/  LDG.E R21, desc[UR6][R12.64+-0x14] ;  /* 0xffffec060c157981 */ /* 0x000ee4000c1e1900 */
[----:B----4-:R-:W-:Y:S02]  /*0450*/  FFMA R25, R26, R25, R19 ;  /* 0x000000191a197223 */ /* 0x010fe40000000013 */
[----:B------:R-:W4:Y:S01]  /*0460*/  LDG.E R19, desc[UR6][R12.64+-0x10] ;  /* 0xfffff0060c137981 */ /* 0x000f22000c1e1900 */
[----:B------:R-:W-:-:S05]  /*0470*/  I2FP.F32.S32 R24, R24 ;  /* 0x0000001800187245 */ /* 0x000fca0000201400 */
[----:B------:R-:W-:Y:S02]  /*0480*/  FFMA R26, R24, R20, R25 ;  /* 0x00000014181a7223 */ /* 0x000fe40000000019 */
[----:B------:R-:W5:Y:S04]  /*0490*/  LDG.E R24, desc[UR6][R12.64+-0x18] ;  /* 0xffffe8060c187981 */ /* 0x000f68000c1e1900 */
[----:B------:R-:W5:Y:S04]  /*04a0*/  LDG.E R20, desc[UR6][R14.64+0x14] ;  /* 0x000014060e147981 */ /* 0x000f68000c1e1900 */
[----:B------:R-:W5:Y:S01]  /*04b0*/  LDG.E R25, desc[UR6][R12.64+-0x1c] ;  /* 0xffffe4060c197981 */ /* 0x000f62000c1e1900 */
[----:B------:R-:W-:-:S05]  /*04c0*/  VIADD R18, R18, 0x8 ;  /* 0x0000000812127836 */ /* 0x000fca0000000000 */
[----:B------:R-:W-:Y:S01]  /*04d0*/  ISETP.NE.AND P2, PT, R18, RZ, PT ;  /* 0x000000ff1200720c */ /* 0x000fe20003f45270 */
[----:B------:R-:W-:Y:S01]  /*04e0*/  VIADD R22, R22, 0x8 ;  /* 0x0000000816167836 */ /* 0x000fe20000000000 */
[----:B------:R-:W-:Y:S01]  /*04f0*/  IADD3 R11, PT, PT, R11, 0x8, RZ ;  /* 0x000000080b0b7810 */ /* 0x000fe20007ffe0ff */
[----:B------:R-:W-:Y:S01]  /*0500*/  VIADD R17, R17, 0xfffffff8 ;  /* 0xfffffff811117836 */ /* 0x000fe20000000000 */
[----:B---3--:R-:W-:Y:S02]  /*0510*/  I2FP.F32.S32 R21, R21 ;  /* 0x0000001500157245 */ /* 0x008fe40000201400 */
[----:B----4-:R-:W-:-:S05]  /*0520*/  I2FP.F32.S32 R19, R19 ;  /* 0x0000001300137245 */ /* 0x010fca0000201400 */
[----:B--2---:R-:W-:Y:S01]  /*0530*/  FFMA R19, R19, R23, R26 ;  /* 0x0000001713137223 */ /* 0x004fe2000000001a */
[----:B-----5:R-:W-:-:S03]  /*0540*/  I2FP.F32.S32 R23, R24 ;  /* 0x0000001800177245 */ /* 0x020fc60000201400 */
[----:B------:R-:W-:-:S04]  /*0550*/  FFMA R20, R21, R20, R19 ;  /* 0x0000001415147223 */ /* 0x000fc80000000013 */
[----:B------:R-:W-:Y:S01]  /*0560*/  FFMA R23, R23, R27, R20 ;  /* 0x0000001b17177223 */ /* 0x000fe20000000014 */
[----:B------:R-:W-:-:S05]  /*0570*/  I2FP.F32.S32 R20, R25 ;  /* 0x0000001900147245 */ /* 0x000fca0000201400 */
[----:B------:R-:W-:Y:S01]  /*0580*/  FFMA R20, R20, R28, R23 ;  /* 0x0000001c14147223 */ /* 0x000fe20000000017 */
[----:B------:R-:W-:Y:S06]  /*0590*/  @P2 BRA `(.L_x_67) ;  /* 0xfffffffc00582947 */ /* 0x000fec000383ffff */
.L_x_66:
[----:B------:R-:W-:Y:S02]  /*05a0*/  VIADD R7, R7, 0x1 ;  /* 0x0000000107077836 */ /* 0x000fe40000000000 */
[----:B-1----:R-:W-:Y:S01]  /*05b0*/  IMAD R21, R16, UR8, R3 ;  /* 0x0000000810157c24 */ /* 0x002fe2000f8e0203 */
[----:B------:R-:W-:Y:S06]  /*05c0*/  @!P1 BRA `(.L_x_68) ;  /* 0x0000000000e09947 */ /* 0x000fec0003800000 */
[----:B------:R-:W-:Y:S02]  /*05d0*/  IADD3 R12, PT, PT, R8, -0x1, RZ ;  /* 0xffffffff080c7810 */ /* 0x000fe40007ffe0ff */
[----:B------:R-:W-:Y:S02]  /*05e0*/  ISETP.NE.AND P2, PT, R9, RZ, PT ;  /* 0x000000ff0900720c */ /* 0x000fe40003f45270 */
[----:B------:R-:W-:-:S13]  /*05f0*/  ISETP.GE.U32.AND P1, PT, R12, 0x3, PT ;  /* 0x000000030c00780c */ /* 0x000fda0003f26070 */
[----:B------:R-:W-:Y:S05]  /*0600*/  @!P1 BRA `(.L_x_69) ;  /* 0x00000000005c9947 */ /* 0x000fea0003800000 */
[----:B------:R-:W1:Y:S01]  /*0610*/  LDC.64 R12, c[0x0][0x380] ;  /* 0x0000e000ff0c7b82 */ /* 0x000e620000000a00 */
[----:B------:R-:W-:-:S07]  /*0620*/  IMAD.IADD R17, R21, 0x1, -R22 ;  /* 0x0000000115117824 */ /* 0x000fce00078e0a16 */
        /* <DEDUP_REMOVED lines=8> */
[----:B------:R-:W5:Y:S04]  /*06b0*/  LDG.E R27, desc[UR6][R12.64+-0xc] ;  /* 0xfffff4060c1b7981 */ /* 0x000f68000c1e1900 */
[----:B------:R-:W5:Y:S04]  /*06c0*/  LDG.E R16, desc[UR6][R14.64+0x8] ;  /* 0x000008060e107981 */ /* 0x000f68000c1e1900 */
[----:B------:R-:W5:Y:S01]  /*06d0*/  LDG.E R28, desc[UR6][R14.64+0xc] ;  /* 0x00000c060e1c7981 */ /* 0x000f62000c1e1900 */
[----:B------:R-:W-:Y:S01]  /*06e0*/  VIADD R22, R22, 0x4 ;  /* 0x0000000416167836 */ /* 0x000fe20000000000 */
[----:B------:R-:W-:-:S02]  /*06f0*/  IADD3 R11, PT, PT, R11, 0x4, RZ ;  /* 0x000000040b0b7810 */ /* 0x000fc40007ffe0ff */
[----:B---3--:R-:W-:Y:S02]  /*0700*/  I2FP.F32.S32 R19, R18 ;  /* 0x0000001200137245 */ /* 0x008fe40000201400 */
[----:B--2---:R-:W-:-:S03]  /*0710*/  I2FP.F32.S32 R25, R24 ;  /* 0x0000001800197245 */ /* 0x004fc60000201400 */
[----:B----4-:R-:W-:Y:S01]  /*0720*/  FFMA R20, R19, R23, R20 ;  /* 0x0000001713147223 */ /* 0x010fe20000000014 */
[----:B-----5:R-:W-:-:S03]  /*0730*/  I2FP.F32.S32 R26, R26 ;  /* 0x0000001a001a7245 */ /* 0x020fc60000201400 */
[----:B------:R-:W-:Y:S01]  /*0740*/  FFMA R17, R25, R17, R20 ;  /* 0x0000001119117223 */ /* 0x000fe20000000014 */
[----:B------:R-:W-:-:S03]  /*0750*/  I2FP.F32.S32 R27, R27 ;  /* 0x0000001b001b7245 */ /* 0x000fc60000201400 */
[----:B------:R-:W-:-:S04]  /*0760*/  FFMA R16, R26, R16, R17 ;  /* 0x000000101a107223 */ /* 0x000fc80000000011 */
[----:B------:R-:W-:-:S07]  /*0770*/  FFMA R20, R27, R28, R16 ;  /* 0x0000001c1b147223 */ /* 0x000fce0000000010 */
.L_x_69:
[----:B------:R-:W-:Y:S05]  /*0780*/  @!P2 BRA `(.L_x_68) ;  /* 0x000000000070a947 */ /* 0x000fea0003800000 */
[----:B------:R-:W-:Y:S02]  /*0790*/  ISETP.NE.AND P1, PT, R9, 0x1, PT ;  /* 0x000000010900780c */ /* 0x000fe40003f25270 */
[----:B------:R-:W-:-:S04]  /*07a0*/  LOP3.LUT R12, R4, 0x1, RZ, 0xc0, !PT ;  /* 0x00000001040c7812 */ /* 0x000fc800078ec0ff */
[----:B------:R-:W-:-:S07]  /*07b0*/  ISETP.NE.U32.AND P2, PT, R12, 0x1, PT ;  /* 0x000000010c00780c */ /* 0x000fce0003f45070 */
[----:B------:R-:W1:Y:S01]  /*07c0*/  @P1 LDC.64 R16, c[0x0][0x380] ;  /* 0x0000e000ff101b82 */ /* 0x000e620000000a00 */
[----:B------:R-:W-:Y:S02]  /*07d0*/  @P1 IMAD.IADD R23, R21, 0x1, -R22 ;  /* 0x0000000115171824 */ /* 0x000fe400078e0a16 */
[----:B------:R-:W-:-:S05]  /*07e0*/  @P1 VIADD R22, R22, 0x2 ;  /* 0x0000000216161836 */ /* 0x000fca0000000000 */
[----:B------:R-:W2:Y:S08]  /*07f0*/  @P1 LDC.64 R18, c[0x0][0x390] ;  /* 0x0000e400ff121b82 */ /* 0x000eb00000000a00 */
[----:B------:R-:W3:Y:S08]  /*0800*/  @P2 LDC.64 R12, c[0x0][0x380] ;  /* 0x0000e000ff0c2b82 */ /* 0x000ef00000000a00 */
[----:B------:R-:W4:Y:S01]  /*0810*/  @P2 LDC.64 R14, c[0x0][0x390] ;  /* 0x0000e400ff0e2b82 */ /* 0x000f220000000a00 */
[----:B-1----:R-:W-:Y:S01]  /*0820*/  @P1 IMAD.WIDE R16, R23, 0x4, R16 ;  /* 0x0000000417101825 */ /* 0x002fe200078e0210 */
[----:B------:R-:W-:-:S04]  /*0830*/  @P2 IADD3 R23, PT, PT, R21, -R22, RZ ;  /* 0x8000001615172210 */ /* 0x000fc80007ffe0ff */
[----:B0-----:R-:W5:Y:S01]  /*0840*/  @P1 LDG.E R21, desc[UR6][R16.64] ;  /* 0x0000000610151981 */ /* 0x001f62000c1e1900 */
[----:B--2---:R-:W-:-:S04]  /*0850*/  @P1 IMAD.WIDE R18, R11, 0x4, R18 ;  /* 0x000000040b121825 */ /* 0x004fc800078e0212 */
[----:B------:R-:W-:Y:S01]  /*0860*/  @P1 VIADD R11, R11, 0x2 ;  /* 0x000000020b0b1836 */ /* 0x000fe20000000000 */
[----:B------:R-:W2:Y:S01]  /*0870*/  @P1 LDG.E R22, desc[UR6][R18.64] ;  /* 0x0000000612161981 */ /* 0x000ea2000c1e1900 */
[----:B---3--:R-:W-:-:S03]  /*0880*/  @P2 IMAD.WIDE R12, R23, 0x4, R12 ;  /* 0x00000004170c2825 */ /* 0x008fc600078e020c */
[----:B------:R-:W3:Y:S04]  /*0890*/  @P1 LDG.E R24, desc[UR6][R18.64+0x4] ;  /* 0x0000040612181981 */ /* 0x000ee8000c1e1900 */
[----:B------:R-:W3:Y:S01]  /*08a0*/  @P1 LDG.E R23, desc[UR6][R16.64+-0x4] ;  /* 0xfffffc0610171981 */ /* 0x000ee2000c1e1900 */
[----:B----4-:R-:W-:-:S03]  /*08b0*/  @P2 IMAD.WIDE R14, R11, 0x4, R14 ;  /* 0x000000040b0e2825 */ /* 0x010fc600078e020e */
[----:B------:R-:W4:Y:S04]  /*08c0*/  @P2 LDG.E R12, desc[UR6][R12.64] ;  /* 0x000000060c0c2981 */ /* 0x000f28000c1e1900 */
[----:B------:R-:W4:Y:S01]  /*08d0*/  @P2 LDG.E R15, desc[UR6][R14.64] ;  /* 0x000000060e0f2981 */ /* 0x000f22000c1e1900 */
[----:B------:R-:W-:Y:S02]  /*08e0*/  @P2 IADD3 R11, PT, PT, R11, 0x1, RZ ;  /* 0x000000010b0b2810 */ /* 0x000fe40007ffe0ff */
[----:B-----5:R-:W-:-:S05]  /*08f0*/  @P1 I2FP.F32.S32 R21, R21 ;  /* 0x0000001500151245 */ /* 0x020fca0000201400 */
[----:B--2---:R-:W-:Y:S01]  /*0900*/  @P1 FFMA R22, R21, R22, R20 ;  /* 0x0000001615161223 */ /* 0x004fe20000000014 */
[----:B---3--:R-:W-:Y:S02]  /*0910*/  @P1 I2FP.F32.S32 R23, R23 ;  /* 0x0000001700171245 */ /* 0x008fe40000201400 */
[----:B----4-:R-:W-:-:S03]  /*0920*/  @P2 I2FP.F32.S32 R21, R12 ;  /* 0x0000000c00152245 */ /* 0x010fc60000201400 */
[----:B------:R-:W-:-:S04]  /*0930*/  @P1 FFMA R20, R23, R24, R22 ;  /* 0x0000001817141223 */ /* 0x000fc80000000016 */
[----:B------:R-:W-:-:S07]  /*0940*/  @P2 FFMA R20, R15, R21, R20 ;  /* 0x000000150f142223 */ /* 0x000fce0000000014 */
.L_x_68:
[----:B------:R-:W-:Y:S05]  /*0950*/  @P0 BRA `(.L_x_70) ;  /* 0xfffffff8003c0947 */ /* 0x000fea000383ffff */
.L_x_65:
[----:B------:R-:W1:Y:S01]  /*0960*/  LDC.64 R4, c[0x0][0x388] ;  /* 0x0000e200ff047b82 */ /* 0x000e620000000a00 */
[----:B------:R-:W0:Y:S01]  /*0970*/  F2I.TRUNC.NTZ R7, R20 ;  /* 0x0000001400077305 */ /* 0x000e22000020f100 */
[----:B------:R-:W-:-:S04]  /*0980*/  IMAD R3, R2, UR8, R3 ;  /* 0x0000000802037c24 */ /* 0x000fc8000f8e0203 */
[----:B-1----:R-:W-:-:S05]  /*0990*/  IMAD.WIDE R2, R3, 0x4, R4 ;  /* 0x0000000403027825 */ /* 0x002fca00078e0204 */
[----:B0-----:R-:W-:Y:S01]  /*09a0*/  STG.E desc[UR6][R2.64], R7 ;  /* 0x0000000702007986 */ /* 0x001fe2000c101906 */
[----:B------:R-:W-:Y:S05]  /*09b0*/  EXIT ;  /* 0x000000000000794d */ /* 0x000fea0003800000 */
.L_x_71:
        /* <DEDUP_REMOVED lines=12> */
.L_x_82:


//--------------------- .nv.shared.reserved.0     --------------------------
	.section	.nv.shared.reserved.0,"aw",@nobits
	.weak		__nv_reservedSMEM_offset_0_alias
	.size		__nv_reservedSMEM_offset_0_alias, 0, 64
	.other		__nv_reservedSMEM_offset_0_alias,@"STO_CUDA_RESERVED_SHARED STV_DEFAULT"
__nv_reservedSMEM_offset_0_alias:
	.zero		0
	.zero		64


//--------------------- .nv.constant0._Z22hysteresis_edgesKernelPKiPiiiiPb --------------------------
	.section	.nv.constant0._Z22hysteresis_edgesKernelPKiPiiiiPb,"a",@progbits
	.sectionflags	@""
	.align	4
.nv.constant0._Z22hysteresis_edgesKernelPKiPiiiiPb:
	.zero		936


//--------------------- .nv.constant0._Z17first_edgesKernelPKiPiiii --------------------------
	.section	.nv.constant0._Z17first_edgesKernelPKiPiiii,"a",@progbits
	.sectionflags	@""
	.align	4
.nv.constant0._Z17first_edgesKernelPKiPiiii:
	.zero		924


//--------------------- .nv.constant0._Z29non_maximum_suppressionKernelPKiS0_S0_Piii --------------------------
	.section	.nv.constant0._Z29non_maximum_suppressionKernelPKiS0_S0_Piii,"a",@progbits
	.sectionflags	@""
	.align	4
.nv.constant0._Z29non_maximum_suppressionKernelPKiS0_S0_Piii:
	.zero		936


//--------------------- .nv.constant0._Z20mergeGradientsKernelPKiS0_Pii --------------------------
	.section	.nv.constant0._Z20mergeGradientsKernelPKiS0_Pii,"a",@progbits
	.sectionflags	@""
	.align	4
.nv.constant0._Z20mergeGradientsKernelPKiS0_Pii:
	.zero		924


//--------------------- .nv.constant0._Z16normalize_devicePiiiiPKiS1_ --------------------------
	.section	.nv.constant0._Z16normalize_devicePiiiiPKiS1_,"a",@progbits
	.sectionflags	@""
	.align	4
.nv.constant0._Z16normalize_devicePiiiiPKiS1_:
	.zero		936


//--------------------- .nv.constant0._Z14min_max_devicePKiiiPiS1_ --------------------------
	.section	.nv.constant0._Z14min_max_devicePKiiiPiS1_,"a",@progbits
	.sectionflags	@""
	.align	4
.nv.constant0._Z14min_max_devicePKiiiPiS1_:
	.zero		928


//--------------------- .nv.constant0._Z17convolutionKernelPKiPiPKfiii --------------------------
	.section	.nv.constant0._Z17convolutionKernelPKiPiPKfiii,"a",@progbits
	.sectionflags	@""
	.align	4
.nv.constant0._Z17convolutionKernelPKiPiPKfiii:
	.zero		932


//--------------------- SYMBOLS --------------------------

	.type		.nv.reservedSmem.offset0,@object
	.size		.nv.reservedSmem.offset0,0x4
